//
// Generated by NVIDIA NVVM Compiler
//
// Compiler Build ID: CL-36424714
// Cuda compilation tools, release 13.0, V13.0.88
// Based on NVVM 20.0.0
//

.version 9.0
.target sm_100
.address_size 64

	// .globl	_Z13MatrixInversePdii

.visible .entry _Z13MatrixInversePdii(
	.param .u64 .ptr .align 1 _Z13MatrixInversePdii_param_0,
	.param .u32 _Z13MatrixInversePdii_param_1,
	.param .u32 _Z13MatrixInversePdii_param_2
)
{
	.reg .pred 	%p<40>;
	.reg .b32 	%r<107>;
	.reg .b64 	%rd<69>;
	.reg .b64 	%fd<126>;

	ld.param.u64 	%rd31, [_Z13MatrixInversePdii_param_0];
	ld.param.u32 	%r36, [_Z13MatrixInversePdii_param_1];
	ld.param.u32 	%r37, [_Z13MatrixInversePdii_param_2];
	cvta.to.global.u64 	%rd1, %rd31;
	mov.u32 	%r38, %ctaid.x;
	mov.u32 	%r39, %ntid.x;
	mov.u32 	%r40, %tid.x;
	mad.lo.s32 	%r1, %r38, %r39, %r40;
	setp.lt.s32 	%p1, %r36, 1;
	@%p1 bra 	$L__BB0_59;
	mul.lo.s32 	%r2, %r37, %r1;
	and.b32  	%r3, %r37, 7;
	and.b32  	%r4, %r37, 3;
	and.b32  	%r5, %r36, 7;
	and.b32  	%r6, %r36, 3;
	and.b32  	%r7, %r37, 2147483640;
	and.b32  	%r8, %r36, 2147483640;
	and.b32  	%r9, %r36, 1;
	neg.s32 	%r10, %r7;
	mov.b32 	%r95, 0;
$L__BB0_2:
	setp.ne.s32 	%p2, %r95, %r1;
	@%p2 bra 	$L__BB0_18;
	setp.ge.s32 	%p3, %r1, %r36;
	add.s32 	%r42, %r2, %r1;
	mul.wide.s32 	%rd32, %r42, 8;
	add.s64 	%rd33, %rd1, %rd32;
	ld.global.f64 	%fd1, [%rd33];
	setp.neu.f64 	%p4, %fd1, 0d0000000000000000;
	or.pred  	%p5, %p4, %p3;
	mov.u32 	%r96, %r1;
	@%p5 bra 	$L__BB0_18;
	bra.uni 	$L__BB0_5;
$L__BB0_4:
	add.s32 	%r96, %r96, 1;
	setp.ge.s32 	%p7, %r96, %r36;
	@%p7 bra 	$L__BB0_18;
$L__BB0_5:
	mul.lo.s32 	%r14, %r96, %r37;
	add.s32 	%r43, %r14, %r1;
	mul.wide.s32 	%rd34, %r43, 8;
	add.s64 	%rd35, %rd1, %rd34;
	ld.global.f64 	%fd2, [%rd35];
	setp.eq.f64 	%p6, %fd2, 0d0000000000000000;
	@%p6 bra 	$L__BB0_4;
	setp.lt.s32 	%p8, %r37, 1;
	@%p8 bra 	$L__BB0_18;
	setp.lt.u32 	%p9, %r37, 8;
	mov.b32 	%r101, 0;
	@%p9 bra 	$L__BB0_10;
	mov.u32 	%r97, %r14;
	mov.u32 	%r98, %r2;
	mov.u32 	%r99, %r10;
$L__BB0_9:
	.pragma "nounroll";
	mul.wide.s32 	%rd36, %r98, 8;
	add.s64 	%rd37, %rd1, 32;
	add.s64 	%rd38, %rd37, %rd36;
	mul.wide.s32 	%rd39, %r97, 8;
	add.s64 	%rd40, %rd37, %rd39;
	ld.global.f64 	%fd3, [%rd38+-32];
	cvt.rzi.s32.f64 	%r45, %fd3;
	ld.global.f64 	%fd4, [%rd40+-32];
	st.global.f64 	[%rd38+-32], %fd4;
	cvt.rn.f64.s32 	%fd5, %r45;
	st.global.f64 	[%rd40+-32], %fd5;
	ld.global.f64 	%fd6, [%rd38+-24];
	cvt.rzi.s32.f64 	%r46, %fd6;
	ld.global.f64 	%fd7, [%rd40+-24];
	st.global.f64 	[%rd38+-24], %fd7;
	cvt.rn.f64.s32 	%fd8, %r46;
	st.global.f64 	[%rd40+-24], %fd8;
	ld.global.f64 	%fd9, [%rd38+-16];
	cvt.rzi.s32.f64 	%r47, %fd9;
	ld.global.f64 	%fd10, [%rd40+-16];
	st.global.f64 	[%rd38+-16], %fd10;
	cvt.rn.f64.s32 	%fd11, %r47;
	st.global.f64 	[%rd40+-16], %fd11;
	ld.global.f64 	%fd12, [%rd38+-8];
	cvt.rzi.s32.f64 	%r48, %fd12;
	ld.global.f64 	%fd13, [%rd40+-8];
	st.global.f64 	[%rd38+-8], %fd13;
	cvt.rn.f64.s32 	%fd14, %r48;
	st.global.f64 	[%rd40+-8], %fd14;
	ld.global.f64 	%fd15, [%rd38];
	cvt.rzi.s32.f64 	%r49, %fd15;
	ld.global.f64 	%fd16, [%rd40];
	st.global.f64 	[%rd38], %fd16;
	cvt.rn.f64.s32 	%fd17, %r49;
	st.global.f64 	[%rd40], %fd17;
	ld.global.f64 	%fd18, [%rd38+8];
	cvt.rzi.s32.f64 	%r50, %fd18;
	ld.global.f64 	%fd19, [%rd40+8];
	st.global.f64 	[%rd38+8], %fd19;
	cvt.rn.f64.s32 	%fd20, %r50;
	st.global.f64 	[%rd40+8], %fd20;
	ld.global.f64 	%fd21, [%rd38+16];
	cvt.rzi.s32.f64 	%r51, %fd21;
	ld.global.f64 	%fd22, [%rd40+16];
	st.global.f64 	[%rd38+16], %fd22;
	cvt.rn.f64.s32 	%fd23, %r51;
	st.global.f64 	[%rd40+16], %fd23;
	ld.global.f64 	%fd24, [%rd38+24];
	cvt.rzi.s32.f64 	%r52, %fd24;
	ld.global.f64 	%fd25, [%rd40+24];
	st.global.f64 	[%rd38+24], %fd25;
	cvt.rn.f64.s32 	%fd26, %r52;
	st.global.f64 	[%rd40+24], %fd26;
	add.s32 	%r99, %r99, 8;
	add.s32 	%r98, %r98, 8;
	add.s32 	%r97, %r97, 8;
	setp.ne.s32 	%p10, %r99, 0;
	mov.u32 	%r101, %r7;
	@%p10 bra 	$L__BB0_9;
$L__BB0_10:
	setp.eq.s32 	%p11, %r3, 0;
	@%p11 bra 	$L__BB0_18;
	add.s32 	%r53, %r3, -1;
	setp.lt.u32 	%p12, %r53, 3;
	@%p12 bra 	$L__BB0_13;
	add.s32 	%r54, %r101, %r2;
	mul.wide.s32 	%rd41, %r54, 8;
	add.s64 	%rd42, %rd1, %rd41;
	ld.global.f64 	%fd27, [%rd42];
	cvt.rzi.s32.f64 	%r55, %fd27;
	add.s32 	%r56, %r101, %r14;
	mul.wide.s32 	%rd43, %r56, 8;
	add.s64 	%rd44, %rd1, %rd43;
	ld.global.f64 	%fd28, [%rd44];
	st.global.f64 	[%rd42], %fd28;
	cvt.rn.f64.s32 	%fd29, %r55;
	st.global.f64 	[%rd44], %fd29;
	ld.global.f64 	%fd30, [%rd42+8];
	cvt.rzi.s32.f64 	%r57, %fd30;
	ld.global.f64 	%fd31, [%rd44+8];
	st.global.f64 	[%rd42+8], %fd31;
	cvt.rn.f64.s32 	%fd32, %r57;
	st.global.f64 	[%rd44+8], %fd32;
	ld.global.f64 	%fd33, [%rd42+16];
	cvt.rzi.s32.f64 	%r58, %fd33;
	ld.global.f64 	%fd34, [%rd44+16];
	st.global.f64 	[%rd42+16], %fd34;
	cvt.rn.f64.s32 	%fd35, %r58;
	st.global.f64 	[%rd44+16], %fd35;
	ld.global.f64 	%fd36, [%rd42+24];
	cvt.rzi.s32.f64 	%r59, %fd36;
	ld.global.f64 	%fd37, [%rd44+24];
	st.global.f64 	[%rd42+24], %fd37;
	cvt.rn.f64.s32 	%fd38, %r59;
	st.global.f64 	[%rd44+24], %fd38;
	add.s32 	%r101, %r101, 4;
$L__BB0_13:
	setp.eq.s32 	%p13, %r4, 0;
	@%p13 bra 	$L__BB0_18;
	setp.eq.s32 	%p14, %r4, 1;
	@%p14 bra 	$L__BB0_16;
	add.s32 	%r60, %r101, %r2;
	mul.wide.s32 	%rd45, %r60, 8;
	add.s64 	%rd46, %rd1, %rd45;
	ld.global.f64 	%fd39, [%rd46];
	cvt.rzi.s32.f64 	%r61, %fd39;
	add.s32 	%r62, %r101, %r14;
	mul.wide.s32 	%rd47, %r62, 8;
	add.s64 	%rd48, %rd1, %rd47;
	ld.global.f64 	%fd40, [%rd48];
	st.global.f64 	[%rd46], %fd40;
	cvt.rn.f64.s32 	%fd41, %r61;
	st.global.f64 	[%rd48], %fd41;
	ld.global.f64 	%fd42, [%rd46+8];
	cvt.rzi.s32.f64 	%r63, %fd42;
	ld.global.f64 	%fd43, [%rd48+8];
	st.global.f64 	[%rd46+8], %fd43;
	cvt.rn.f64.s32 	%fd44, %r63;
	st.global.f64 	[%rd48+8], %fd44;
	add.s32 	%r101, %r101, 2;
$L__BB0_16:
	and.b32  	%r64, %r37, 1;
	setp.eq.b32 	%p15, %r64, 1;
	not.pred 	%p16, %p15;
	@%p16 bra 	$L__BB0_18;
	add.s32 	%r65, %r101, %r2;
	mul.wide.s32 	%rd49, %r65, 8;
	add.s64 	%rd50, %rd1, %rd49;
	ld.global.f64 	%fd45, [%rd50];
	cvt.rzi.s32.f64 	%r66, %fd45;
	add.s32 	%r67, %r101, %r14;
	mul.wide.s32 	%rd51, %r67, 8;
	add.s64 	%rd52, %rd1, %rd51;
	ld.global.f64 	%fd46, [%rd52];
	st.global.f64 	[%rd50], %fd46;
	cvt.rn.f64.s32 	%fd47, %r66;
	st.global.f64 	[%rd52], %fd47;
$L__BB0_18:
	setp.lt.u32 	%p17, %r36, 8;
	bar.sync 	0;
	mul.lo.s32 	%r69, %r95, %r37;
	add.s32 	%r70, %r69, %r1;
	mul.wide.s32 	%rd53, %r70, 8;
	add.s64 	%rd2, %rd1, %rd53;
	ld.global.f64 	%fd48, [%rd2];
	add.s32 	%r71, %r69, %r95;
	mul.wide.s32 	%rd54, %r71, 8;
	add.s64 	%rd55, %rd1, %rd54;
	ld.global.f64 	%fd49, [%rd55];
	div.rn.f64 	%fd50, %fd48, %fd49;
	st.global.f64 	[%rd2], %fd50;
	bar.sync 	0;
	mov.b32 	%r105, 0;
	@%p17 bra 	$L__BB0_37;
	mov.b32 	%r103, 0;
$L__BB0_20:
	.pragma "nounroll";
	mul.lo.s32 	%r73, %r103, %r37;
	add.s32 	%r74, %r73, %r95;
	mul.wide.s32 	%rd56, %r74, 8;
	add.s64 	%rd3, %rd1, %rd56;
	add.s32 	%r75, %r73, %r1;
	mul.wide.s32 	%rd57, %r75, 8;
	add.s64 	%rd4, %rd1, %rd57;
	setp.eq.s32 	%p18, %r103, %r95;
	@%p18 bra 	$L__BB0_22;
	ld.global.f64 	%fd51, [%rd4];
	ld.global.f64 	%fd52, [%rd2];
	ld.global.f64 	%fd53, [%rd3];
	mul.f64 	%fd54, %fd52, %fd53;
	sub.f64 	%fd55, %fd51, %fd54;
	st.global.f64 	[%rd4], %fd55;
$L__BB0_22:
	add.s32 	%r76, %r103, 1;
	mul.wide.s32 	%rd5, %r37, 8;
	add.s64 	%rd6, %rd3, %rd5;
	add.s64 	%rd7, %rd4, %rd5;
	setp.eq.s32 	%p19, %r76, %r95;
	@%p19 bra 	$L__BB0_24;
	ld.global.f64 	%fd56, [%rd7];
	ld.global.f64 	%fd57, [%rd2];
	ld.global.f64 	%fd58, [%rd6];
	mul.f64 	%fd59, %fd57, %fd58;
	sub.f64 	%fd60, %fd56, %fd59;
	st.global.f64 	[%rd7], %fd60;
$L__BB0_24:
	add.s32 	%r77, %r103, 2;
	add.s64 	%rd8, %rd6, %rd5;
	add.s64 	%rd9, %rd7, %rd5;
	setp.eq.s32 	%p20, %r77, %r95;
	@%p20 bra 	$L__BB0_26;
	ld.global.f64 	%fd61, [%rd9];
	ld.global.f64 	%fd62, [%rd2];
	ld.global.f64 	%fd63, [%rd8];
	mul.f64 	%fd64, %fd62, %fd63;
	sub.f64 	%fd65, %fd61, %fd64;
	st.global.f64 	[%rd9], %fd65;
$L__BB0_26:
	add.s32 	%r78, %r103, 3;
	add.s64 	%rd10, %rd8, %rd5;
	add.s64 	%rd11, %rd9, %rd5;
	setp.eq.s32 	%p21, %r78, %r95;
	@%p21 bra 	$L__BB0_28;
	ld.global.f64 	%fd66, [%rd11];
	ld.global.f64 	%fd67, [%rd2];
	ld.global.f64 	%fd68, [%rd10];
	mul.f64 	%fd69, %fd67, %fd68;
	sub.f64 	%fd70, %fd66, %fd69;
	st.global.f64 	[%rd11], %fd70;
$L__BB0_28:
	add.s32 	%r79, %r103, 4;
	add.s64 	%rd12, %rd10, %rd5;
	add.s64 	%rd13, %rd11, %rd5;
	setp.eq.s32 	%p22, %r79, %r95;
	@%p22 bra 	$L__BB0_30;
	ld.global.f64 	%fd71, [%rd13];
	ld.global.f64 	%fd72, [%rd2];
	ld.global.f64 	%fd73, [%rd12];
	mul.f64 	%fd74, %fd72, %fd73;
	sub.f64 	%fd75, %fd71, %fd74;
	st.global.f64 	[%rd13], %fd75;
$L__BB0_30:
	add.s32 	%r80, %r103, 5;
	add.s64 	%rd14, %rd12, %rd5;
	add.s64 	%rd15, %rd13, %rd5;
	setp.eq.s32 	%p23, %r80, %r95;
	@%p23 bra 	$L__BB0_32;
	ld.global.f64 	%fd76, [%rd15];
	ld.global.f64 	%fd77, [%rd2];
	ld.global.f64 	%fd78, [%rd14];
	mul.f64 	%fd79, %fd77, %fd78;
	sub.f64 	%fd80, %fd76, %fd79;
	st.global.f64 	[%rd15], %fd80;
$L__BB0_32:
	add.s32 	%r81, %r103, 6;
	add.s64 	%rd16, %rd14, %rd5;
	add.s64 	%rd17, %rd15, %rd5;
	setp.eq.s32 	%p24, %r81, %r95;
	@%p24 bra 	$L__BB0_34;
	ld.global.f64 	%fd81, [%rd17];
	ld.global.f64 	%fd82, [%rd2];
	ld.global.f64 	%fd83, [%rd16];
	mul.f64 	%fd84, %fd82, %fd83;
	sub.f64 	%fd85, %fd81, %fd84;
	st.global.f64 	[%rd17], %fd85;
$L__BB0_34:
	add.s32 	%r82, %r103, 7;
	add.s64 	%rd18, %rd16, %rd5;
	add.s64 	%rd19, %rd17, %rd5;
	setp.eq.s32 	%p25, %r82, %r95;
	@%p25 bra 	$L__BB0_36;
	ld.global.f64 	%fd86, [%rd19];
	ld.global.f64 	%fd87, [%rd2];
	ld.global.f64 	%fd88, [%rd18];
	mul.f64 	%fd89, %fd87, %fd88;
	sub.f64 	%fd90, %fd86, %fd89;
	st.global.f64 	[%rd19], %fd90;
$L__BB0_36:
	add.s32 	%r103, %r103, 8;
	setp.ne.s32 	%p26, %r103, %r8;
	mov.u32 	%r105, %r8;
	@%p26 bra 	$L__BB0_20;
$L__BB0_37:
	setp.eq.s32 	%p27, %r5, 0;
	@%p27 bra 	$L__BB0_58;
	add.s32 	%r83, %r5, -1;
	setp.lt.u32 	%p28, %r83, 3;
	@%p28 bra 	$L__BB0_48;
	mul.lo.s32 	%r84, %r105, %r37;
	add.s32 	%r85, %r84, %r95;
	mul.wide.s32 	%rd58, %r85, 8;
	add.s64 	%rd20, %rd1, %rd58;
	add.s32 	%r86, %r84, %r1;
	mul.wide.s32 	%rd59, %r86, 8;
	add.s64 	%rd21, %rd1, %rd59;
	setp.eq.s32 	%p29, %r105, %r95;
	@%p29 bra 	$L__BB0_41;
	ld.global.f64 	%fd91, [%rd21];
	ld.global.f64 	%fd92, [%rd2];
	ld.global.f64 	%fd93, [%rd20];
	mul.f64 	%fd94, %fd92, %fd93;
	sub.f64 	%fd95, %fd91, %fd94;
	st.global.f64 	[%rd21], %fd95;
$L__BB0_41:
	add.s32 	%r87, %r105, 1;
	mul.wide.s32 	%rd22, %r37, 8;
	add.s64 	%rd23, %rd20, %rd22;
	add.s64 	%rd24, %rd21, %rd22;
	setp.eq.s32 	%p30, %r87, %r95;
	@%p30 bra 	$L__BB0_43;
	ld.global.f64 	%fd96, [%rd24];
	ld.global.f64 	%fd97, [%rd2];
	ld.global.f64 	%fd98, [%rd23];
	mul.f64 	%fd99, %fd97, %fd98;
	sub.f64 	%fd100, %fd96, %fd99;
	st.global.f64 	[%rd24], %fd100;
$L__BB0_43:
	add.s32 	%r88, %r105, 2;
	add.s64 	%rd25, %rd23, %rd22;
	add.s64 	%rd26, %rd24, %rd22;
	setp.eq.s32 	%p31, %r88, %r95;
	@%p31 bra 	$L__BB0_45;
	ld.global.f64 	%fd101, [%rd26];
	ld.global.f64 	%fd102, [%rd2];
	ld.global.f64 	%fd103, [%rd25];
	mul.f64 	%fd104, %fd102, %fd103;
	sub.f64 	%fd105, %fd101, %fd104;
	st.global.f64 	[%rd26], %fd105;
$L__BB0_45:
	add.s32 	%r89, %r105, 3;
	add.s64 	%rd27, %rd25, %rd22;
	add.s64 	%rd28, %rd26, %rd22;
	setp.eq.s32 	%p32, %r89, %r95;
	@%p32 bra 	$L__BB0_47;
	ld.global.f64 	%fd106, [%rd28];
	ld.global.f64 	%fd107, [%rd2];
	ld.global.f64 	%fd108, [%rd27];
	mul.f64 	%fd109, %fd107, %fd108;
	sub.f64 	%fd110, %fd106, %fd109;
	st.global.f64 	[%rd28], %fd110;
$L__BB0_47:
	add.s32 	%r105, %r105, 4;
$L__BB0_48:
	setp.eq.s32 	%p33, %r6, 0;
	@%p33 bra 	$L__BB0_58;
	setp.eq.s32 	%p34, %r6, 1;
	@%p34 bra 	$L__BB0_55;
	mul.lo.s32 	%r90, %r105, %r37;
	add.s32 	%r91, %r90, %r95;
	mul.wide.s32 	%rd60, %r91, 8;
	add.s64 	%rd29, %rd1, %rd60;
	add.s32 	%r92, %r90, %r1;
	mul.wide.s32 	%rd61, %r92, 8;
	add.s64 	%rd30, %rd1, %rd61;
	setp.eq.s32 	%p35, %r105, %r95;
	@%p35 bra 	$L__BB0_52;
	ld.global.f64 	%fd111, [%rd30];
	ld.global.f64 	%fd112, [%rd2];
	ld.global.f64 	%fd113, [%rd29];
	mul.f64 	%fd114, %fd112, %fd113;
	sub.f64 	%fd115, %fd111, %fd114;
	st.global.f64 	[%rd30], %fd115;
$L__BB0_52:
	add.s32 	%r93, %r105, 1;
	setp.eq.s32 	%p36, %r93, %r95;
	@%p36 bra 	$L__BB0_54;
	mul.wide.s32 	%rd62, %r37, 8;
	add.s64 	%rd63, %rd30, %rd62;
	ld.global.f64 	%fd116, [%rd63];
	ld.global.f64 	%fd117, [%rd2];
	add.s64 	%rd64, %rd29, %rd62;
	ld.global.f64 	%fd118, [%rd64];
	mul.f64 	%fd119, %fd117, %fd118;
	sub.f64 	%fd120, %fd116, %fd119;
	st.global.f64 	[%rd63], %fd120;
$L__BB0_54:
	add.s32 	%r105, %r105, 2;
$L__BB0_55:
	setp.eq.s32 	%p37, %r9, 0;
	@%p37 bra 	$L__BB0_58;
	mul.lo.s32 	%r33, %r105, %r37;
	add.s32 	%r34, %r33, %r95;
	setp.eq.s32 	%p38, %r105, %r95;
	@%p38 bra 	$L__BB0_58;
	add.s32 	%r94, %r33, %r1;
	mul.wide.s32 	%rd65, %r94, 8;
	add.s64 	%rd66, %rd1, %rd65;
	ld.global.f64 	%fd121, [%rd66];
	ld.global.f64 	%fd122, [%rd2];
	mul.wide.s32 	%rd67, %r34, 8;
	add.s64 	%rd68, %rd1, %rd67;
	ld.global.f64 	%fd123, [%rd68];
	mul.f64 	%fd124, %fd122, %fd123;
	sub.f64 	%fd125, %fd121, %fd124;
	st.global.f64 	[%rd66], %fd125;
$L__BB0_58:
	bar.sync 	0;
	add.s32 	%r95, %r95, 1;
	setp.ne.s32 	%p39, %r95, %r36;
	@%p39 bra 	$L__BB0_2;
$L__BB0_59:
	ret;

}
	// .globl	_Z20MatrixAppendIdentityPdS_ii
.visible .entry _Z20MatrixAppendIdentityPdS_ii(
	.param .u64 .ptr .align 1 _Z20MatrixAppendIdentityPdS_ii_param_0,
	.param .u64 .ptr .align 1 _Z20MatrixAppendIdentityPdS_ii_param_1,
	.param .u32 _Z20MatrixAppendIdentityPdS_ii_param_2,
	.param .u32 _Z20MatrixAppendIdentityPdS_ii_param_3
)
{
	.reg .pred 	%p<3>;
	.reg .b32 	%r<19>;
	.reg .b64 	%rd<9>;
	.reg .b64 	%fd<5>;

	ld.param.u64 	%rd1, [_Z20MatrixAppendIdentityPdS_ii_param_0];
	ld.param.u64 	%rd2, [_Z20MatrixAppendIdentityPdS_ii_param_1];
	ld.param.u32 	%r2, [_Z20MatrixAppendIdentityPdS_ii_param_2];
	ld.param.u32 	%r3, [_Z20MatrixAppendIdentityPdS_ii_param_3];
	mov.u32 	%r4, %ctaid.x;
	mov.u32 	%r5, %ntid.x;
	mov.u32 	%r6, %tid.x;
	mad.lo.s32 	%r1, %r4, %r5, %r6;
	shl.b32 	%r7, %r3, 1;
	rem.s32 	%r8, %r1, %r7;
	setp.ge.s32 	%p1, %r8, %r3;
	@%p1 bra 	$L__BB1_2;
	cvta.to.global.u64 	%rd3, %rd1;
	shl.b32 	%r14, %r2, 1;
	div.s32 	%r15, %r1, %r14;
	mul.lo.s32 	%r16, %r15, %r14;
	sub.s32 	%r17, %r1, %r16;
	mad.lo.s32 	%r18, %r15, %r2, %r17;
	mul.wide.s32 	%rd4, %r18, 8;
	add.s64 	%rd5, %rd3, %rd4;
	ld.global.f64 	%fd4, [%rd5];
	bra.uni 	$L__BB1_3;
$L__BB1_2:
	shl.b32 	%r9, %r2, 1;
	div.s32 	%r10, %r1, %r9;
	mul.lo.s32 	%r11, %r10, %r9;
	sub.s32 	%r12, %r1, %r11;
	sub.s32 	%r13, %r12, %r2;
	setp.eq.s32 	%p2, %r13, %r10;
	selp.f64 	%fd4, 0d3FF0000000000000, 0d0000000000000000, %p2;
$L__BB1_3:
	cvta.to.global.u64 	%rd6, %rd2;
	mul.wide.s32 	%rd7, %r1, 8;
	add.s64 	%rd8, %rd6, %rd7;
	st.global.f64 	[%rd8], %fd4;
	ret;

}
	// .globl	_Z14ExtractInversePdS_ii
.visible .entry _Z14ExtractInversePdS_ii(
	.param .u64 .ptr .align 1 _Z14ExtractInversePdS_ii_param_0,
	.param .u64 .ptr .align 1 _Z14ExtractInversePdS_ii_param_1,
	.param .u32 _Z14ExtractInversePdS_ii_param_2,
	.param .u32 _Z14ExtractInversePdS_ii_param_3
)
{
	.reg .pred 	%p<2>;
	.reg .b32 	%r<15>;
	.reg .b64 	%rd<9>;
	.reg .b64 	%fd<2>;

	ld.param.u64 	%rd1, [_Z14ExtractInversePdS_ii_param_0];
	ld.param.u64 	%rd2, [_Z14ExtractInversePdS_ii_param_1];
	ld.param.u32 	%r2, [_Z14ExtractInversePdS_ii_param_2];
	ld.param.u32 	%r3, [_Z14ExtractInversePdS_ii_param_3];
	mov.u32 	%r4, %ctaid.x;
	mov.u32 	%r5, %ntid.x;
	mov.u32 	%r6, %tid.x;
	mad.lo.s32 	%r1, %r4, %r5, %r6;
	shl.b32 	%r7, %r3, 1;
	rem.s32 	%r8, %r1, %r7;
	setp.lt.s32 	%p1, %r8, %r3;
	@%p1 bra 	$L__BB2_2;
	cvta.to.global.u64 	%rd3, %rd1;
	cvta.to.global.u64 	%rd4, %rd2;
	mul.wide.s32 	%rd5, %r1, 8;
	add.s64 	%rd6, %rd3, %rd5;
	ld.global.f64 	%fd1, [%rd6];
	shl.b32 	%r9, %r2, 1;
	div.s32 	%r10, %r1, %r9;
	mul.lo.s32 	%r11, %r10, %r9;
	sub.s32 	%r12, %r1, %r11;
	sub.s32 	%r13, %r12, %r2;
	mad.lo.s32 	%r14, %r10, %r2, %r13;
	mul.wide.s32 	%rd7, %r14, 8;
	add.s64 	%rd8, %rd4, %rd7;
	st.global.f64 	[%rd8], %fd1;
$L__BB2_2:
	ret;

}
	// .globl	_Z9MatrixAddPdS_S_
.visible .entry _Z9MatrixAddPdS_S_(
	.param .u64 .ptr .align 1 _Z9MatrixAddPdS_S__param_0,
	.param .u64 .ptr .align 1 _Z9MatrixAddPdS_S__param_1,
	.param .u64 .ptr .align 1 _Z9MatrixAddPdS_S__param_2
)
{
	.reg .b32 	%r<5>;
	.reg .b64 	%rd<11>;
	.reg .b64 	%fd<4>;

	ld.param.u64 	%rd1, [_Z9MatrixAddPdS_S__param_0];
	ld.param.u64 	%rd2, [_Z9MatrixAddPdS_S__param_1];
	ld.param.u64 	%rd3, [_Z9MatrixAddPdS_S__param_2];
	cvta.to.global.u64 	%rd4, %rd3;
	cvta.to.global.u64 	%rd5, %rd2;
	cvta.to.global.u64 	%rd6, %rd1;
	mov.u32 	%r1, %ctaid.x;
	mov.u32 	%r2, %ntid.x;
	mov.u32 	%r3, %tid.x;
	mad.lo.s32 	%r4, %r1, %r2, %r3;
	mul.wide.s32 	%rd7, %r4, 8;
	add.s64 	%rd8, %rd6, %rd7;
	ld.global.f64 	%fd1, [%rd8];
	add.s64 	%rd9, %rd5, %rd7;
	ld.global.f64 	%fd2, [%rd9];
	add.f64 	%fd3, %fd1, %fd2;
	add.s64 	%rd10, %rd4, %rd7;
	st.global.f64 	[%rd10], %fd3;
	ret;

}
	// .globl	_Z10MatrixSMulPdS_d
.visible .entry _Z10MatrixSMulPdS_d(
	.param .u64 .ptr .align 1 _Z10MatrixSMulPdS_d_param_0,
	.param .u64 .ptr .align 1 _Z10MatrixSMulPdS_d_param_1,
	.param .f64 _Z10MatrixSMulPdS_d_param_2
)
{
	.reg .b32 	%r<5>;
	.reg .b64 	%rd<8>;
	.reg .b64 	%fd<4>;

	ld.param.u64 	%rd1, [_Z10MatrixSMulPdS_d_param_0];
	ld.param.u64 	%rd2, [_Z10MatrixSMulPdS_d_param_1];
	ld.param.f64 	%fd1, [_Z10MatrixSMulPdS_d_param_2];
	cvta.to.global.u64 	%rd3, %rd2;
	cvta.to.global.u64 	%rd4, %rd1;
	mov.u32 	%r1, %ctaid.x;
	mov.u32 	%r2, %ntid.x;
	mov.u32 	%r3, %tid.x;
	mad.lo.s32 	%r4, %r1, %r2, %r3;
	mul.wide.s32 	%rd5, %r4, 8;
	add.s64 	%rd6, %rd4, %rd5;
	ld.global.f64 	%fd2, [%rd6];
	mul.f64 	%fd3, %fd1, %fd2;
	add.s64 	%rd7, %rd3, %rd5;
	st.global.f64 	[%rd7], %fd3;
	ret;

}
	// .globl	_Z15MatrixTransposePdS_ii
.visible .entry _Z15MatrixTransposePdS_ii(
	.param .u64 .ptr .align 1 _Z15MatrixTransposePdS_ii_param_0,
	.param .u64 .ptr .align 1 _Z15MatrixTransposePdS_ii_param_1,
	.param .u32 _Z15MatrixTransposePdS_ii_param_2,
	.param .u32 _Z15MatrixTransposePdS_ii_param_3
)
{
	.reg .pred 	%p<2>;
	.reg .b32 	%r<11>;
	.reg .b64 	%rd<13>;
	.reg .b64 	%fd<2>;

	ld.param.u64 	%rd3, [_Z15MatrixTransposePdS_ii_param_0];
	ld.param.u64 	%rd4, [_Z15MatrixTransposePdS_ii_param_1];
	ld.param.u32 	%r2, [_Z15MatrixTransposePdS_ii_param_2];
	ld.param.u32 	%r3, [_Z15MatrixTransposePdS_ii_param_3];
	mov.u32 	%r4, %ctaid.x;
	mov.u32 	%r5, %ntid.x;
	mov.u32 	%r6, %tid.x;
	mad.lo.s32 	%r1, %r4, %r5, %r6;
	setp.eq.s32 	%p1, %r1, 0;
	mov.b64 	%rd12, 0;
	@%p1 bra 	$L__BB5_2;
	div.s32 	%r7, %r1, %r2;
	mul.lo.s32 	%r8, %r7, %r2;
	sub.s32 	%r9, %r1, %r8;
	mad.lo.s32 	%r10, %r9, %r3, %r7;
	cvt.s64.s32 	%rd12, %r10;
$L__BB5_2:
	cvta.to.global.u64 	%rd6, %rd3;
	cvta.to.global.u64 	%rd7, %rd4;
	mul.wide.s32 	%rd8, %r1, 8;
	add.s64 	%rd9, %rd6, %rd8;
	ld.global.f64 	%fd1, [%rd9];
	shl.b64 	%rd10, %rd12, 3;
	add.s64 	%rd11, %rd7, %rd10;
	st.global.f64 	[%rd11], %fd1;
	ret;

}
	// .globl	_Z9MatrixMulPdS_S_iiii
.visible .entry _Z9MatrixMulPdS_S_iiii(
	.param .u64 .ptr .align 1 _Z9MatrixMulPdS_S_iiii_param_0,
	.param .u64 .ptr .align 1 _Z9MatrixMulPdS_S_iiii_param_1,
	.param .u64 .ptr .align 1 _Z9MatrixMulPdS_S_iiii_param_2,
	.param .u32 _Z9MatrixMulPdS_S_iiii_param_3,
	.param .u32 _Z9MatrixMulPdS_S_iiii_param_4,
	.param .u32 _Z9MatrixMulPdS_S_iiii_param_5,
	.param .u32 _Z9MatrixMulPdS_S_iiii_param_6
)
{
	.reg .pred 	%p<11>;
	.reg .b32 	%r<42>;
	.reg .b64 	%rd<41>;
	.reg .b64 	%fd<55>;

	ld.param.u64 	%rd6, [_Z9MatrixMulPdS_S_iiii_param_0];
	ld.param.u64 	%rd7, [_Z9MatrixMulPdS_S_iiii_param_1];
	ld.param.u64 	%rd5, [_Z9MatrixMulPdS_S_iiii_param_2];
	ld.param.u32 	%r20, [_Z9MatrixMulPdS_S_iiii_param_3];
	ld.param.u32 	%r21, [_Z9MatrixMulPdS_S_iiii_param_5];
	ld.param.u32 	%r22, [_Z9MatrixMulPdS_S_iiii_param_6];
	cvta.to.global.u64 	%rd1, %rd7;
	cvta.to.global.u64 	%rd2, %rd6;
	setp.ne.s32 	%p1, %r20, %r22;
	@%p1 bra 	$L__BB6_13;
	cvta.to.global.u64 	%rd8, %rd5;
	mov.u32 	%r23, %ctaid.x;
	mov.u32 	%r24, %ntid.x;
	mov.u32 	%r25, %tid.x;
	mad.lo.s32 	%r1, %r23, %r24, %r25;
	mul.wide.s32 	%rd9, %r1, 8;
	add.s64 	%rd3, %rd8, %rd9;
	mov.b64 	%rd10, 0;
	st.global.u64 	[%rd3], %rd10;
	bar.sync 	0;
	setp.lt.s32 	%p2, %r20, 1;
	@%p2 bra 	$L__BB6_13;
	div.s32 	%r27, %r1, %r21;
	mul.lo.s32 	%r2, %r27, %r20;
	mul.lo.s32 	%r28, %r27, %r21;
	sub.s32 	%r3, %r1, %r28;
	ld.global.f64 	%fd52, [%rd3];
	and.b32  	%r4, %r20, 7;
	setp.lt.u32 	%p3, %r20, 8;
	mov.b32 	%r40, 0;
	@%p3 bra 	$L__BB6_5;
	and.b32  	%r40, %r20, 2147483640;
	neg.s32 	%r38, %r40;
	shl.b32 	%r7, %r21, 3;
	add.s64 	%rd4, %rd2, 32;
	mul.wide.s32 	%rd15, %r21, 8;
	mov.u32 	%r36, %r2;
	mov.u32 	%r37, %r3;
$L__BB6_4:
	.pragma "nounroll";
	mul.wide.s32 	%rd11, %r36, 8;
	add.s64 	%rd12, %rd4, %rd11;
	ld.global.f64 	%fd9, [%rd12+-32];
	mul.wide.s32 	%rd13, %r37, 8;
	add.s64 	%rd14, %rd1, %rd13;
	ld.global.f64 	%fd10, [%rd14];
	fma.rn.f64 	%fd11, %fd9, %fd10, %fd52;
	st.global.f64 	[%rd3], %fd11;
	ld.global.f64 	%fd12, [%rd12+-24];
	add.s64 	%rd16, %rd14, %rd15;
	ld.global.f64 	%fd13, [%rd16];
	fma.rn.f64 	%fd14, %fd12, %fd13, %fd11;
	st.global.f64 	[%rd3], %fd14;
	ld.global.f64 	%fd15, [%rd12+-16];
	add.s64 	%rd17, %rd16, %rd15;
	ld.global.f64 	%fd16, [%rd17];
	fma.rn.f64 	%fd17, %fd15, %fd16, %fd14;
	st.global.f64 	[%rd3], %fd17;
	ld.global.f64 	%fd18, [%rd12+-8];
	add.s64 	%rd18, %rd17, %rd15;
	ld.global.f64 	%fd19, [%rd18];
	fma.rn.f64 	%fd20, %fd18, %fd19, %fd17;
	st.global.f64 	[%rd3], %fd20;
	ld.global.f64 	%fd21, [%rd12];
	add.s64 	%rd19, %rd18, %rd15;
	ld.global.f64 	%fd22, [%rd19];
	fma.rn.f64 	%fd23, %fd21, %fd22, %fd20;
	st.global.f64 	[%rd3], %fd23;
	ld.global.f64 	%fd24, [%rd12+8];
	add.s64 	%rd20, %rd19, %rd15;
	ld.global.f64 	%fd25, [%rd20];
	fma.rn.f64 	%fd26, %fd24, %fd25, %fd23;
	st.global.f64 	[%rd3], %fd26;
	ld.global.f64 	%fd27, [%rd12+16];
	add.s64 	%rd21, %rd20, %rd15;
	ld.global.f64 	%fd28, [%rd21];
	fma.rn.f64 	%fd29, %fd27, %fd28, %fd26;
	st.global.f64 	[%rd3], %fd29;
	ld.global.f64 	%fd30, [%rd12+24];
	add.s64 	%rd22, %rd21, %rd15;
	ld.global.f64 	%fd31, [%rd22];
	fma.rn.f64 	%fd52, %fd30, %fd31, %fd29;
	st.global.f64 	[%rd3], %fd52;
	add.s32 	%r38, %r38, 8;
	add.s32 	%r37, %r37, %r7;
	add.s32 	%r36, %r36, 8;
	setp.ne.s32 	%p4, %r38, 0;
	@%p4 bra 	$L__BB6_4;
$L__BB6_5:
	setp.eq.s32 	%p5, %r4, 0;
	@%p5 bra 	$L__BB6_13;
	and.b32  	%r15, %r20, 3;
	setp.lt.u32 	%p6, %r4, 4;
	@%p6 bra 	$L__BB6_8;
	add.s32 	%r29, %r2, %r40;
	mad.lo.s32 	%r30, %r40, %r21, %r3;
	mul.wide.s32 	%rd23, %r29, 8;
	add.s64 	%rd24, %rd2, %rd23;
	ld.global.f64 	%fd32, [%rd24];
	mul.wide.s32 	%rd25, %r30, 8;
	add.s64 	%rd26, %rd1, %rd25;
	ld.global.f64 	%fd33, [%rd26];
	fma.rn.f64 	%fd34, %fd32, %fd33, %fd52;
	st.global.f64 	[%rd3], %fd34;
	ld.global.f64 	%fd35, [%rd24+8];
	mul.wide.s32 	%rd27, %r21, 8;
	add.s64 	%rd28, %rd26, %rd27;
	ld.global.f64 	%fd36, [%rd28];
	fma.rn.f64 	%fd37, %fd35, %fd36, %fd34;
	st.global.f64 	[%rd3], %fd37;
	ld.global.f64 	%fd38, [%rd24+16];
	add.s64 	%rd29, %rd28, %rd27;
	ld.global.f64 	%fd39, [%rd29];
	fma.rn.f64 	%fd40, %fd38, %fd39, %fd37;
	st.global.f64 	[%rd3], %fd40;
	ld.global.f64 	%fd41, [%rd24+24];
	add.s64 	%rd30, %rd29, %rd27;
	ld.global.f64 	%fd42, [%rd30];
	fma.rn.f64 	%fd52, %fd41, %fd42, %fd40;
	st.global.f64 	[%rd3], %fd52;
	add.s32 	%r40, %r40, 4;
$L__BB6_8:
	setp.eq.s32 	%p7, %r15, 0;
	@%p7 bra 	$L__BB6_13;
	setp.eq.s32 	%p8, %r15, 1;
	@%p8 bra 	$L__BB6_11;
	add.s32 	%r31, %r2, %r40;
	mad.lo.s32 	%r32, %r40, %r21, %r3;
	mul.wide.s32 	%rd31, %r31, 8;
	add.s64 	%rd32, %rd2, %rd31;
	ld.global.f64 	%fd43, [%rd32];
	mul.wide.s32 	%rd33, %r32, 8;
	add.s64 	%rd34, %rd1, %rd33;
	ld.global.f64 	%fd44, [%rd34];
	fma.rn.f64 	%fd45, %fd43, %fd44, %fd52;
	st.global.f64 	[%rd3], %fd45;
	ld.global.f64 	%fd46, [%rd32+8];
	mul.wide.s32 	%rd35, %r21, 8;
	add.s64 	%rd36, %rd34, %rd35;
	ld.global.f64 	%fd47, [%rd36];
	fma.rn.f64 	%fd52, %fd46, %fd47, %fd45;
	st.global.f64 	[%rd3], %fd52;
	add.s32 	%r40, %r40, 2;
$L__BB6_11:
	and.b32  	%r33, %r20, 1;
	setp.eq.b32 	%p9, %r33, 1;
	not.pred 	%p10, %p9;
	@%p10 bra 	$L__BB6_13;
	add.s32 	%r34, %r2, %r40;
	mad.lo.s32 	%r35, %r40, %r21, %r3;
	mul.wide.s32 	%rd37, %r34, 8;
	add.s64 	%rd38, %rd2, %rd37;
	ld.global.f64 	%fd48, [%rd38];
	mul.wide.s32 	%rd39, %r35, 8;
	add.s64 	%rd40, %rd1, %rd39;
	ld.global.f64 	%fd49, [%rd40];
	fma.rn.f64 	%fd50, %fd48, %fd49, %fd52;
	st.global.f64 	[%rd3], %fd50;
$L__BB6_13:
	ret;

}
	// .globl	_Z19AddLambdaToDiagonalPddii
.visible .entry _Z19AddLambdaToDiagonalPddii(
	.param .u64 .ptr .align 1 _Z19AddLambdaToDiagonalPddii_param_0,
	.param .f64 _Z19AddLambdaToDiagonalPddii_param_1,
	.param .u32 _Z19AddLambdaToDiagonalPddii_param_2,
	.param .u32 _Z19AddLambdaToDiagonalPddii_param_3
)
{
	.reg .pred 	%p<2>;
	.reg .b32 	%r<8>;
	.reg .b64 	%rd<5>;
	.reg .b64 	%fd<4>;

	ld.param.u64 	%rd1, [_Z19AddLambdaToDiagonalPddii_param_0];
	ld.param.f64 	%fd1, [_Z19AddLambdaToDiagonalPddii_param_1];
	ld.param.u32 	%r2, [_Z19AddLambdaToDiagonalPddii_param_2];
	mov.u32 	%r3, %ctaid.x;
	mov.u32 	%r4, %ntid.x;
	mov.u32 	%r5, %tid.x;
	mad.lo.s32 	%r1, %r3, %r4, %r5;
	div.s32 	%r6, %r1, %r2;
	mad.lo.s32 	%r7, %r6, %r2, %r6;
	setp.ne.s32 	%p1, %r7, %r1;
	@%p1 bra 	$L__BB7_2;
	cvta.to.global.u64 	%rd2, %rd1;
	mul.wide.s32 	%rd3, %r1, 8;
	add.s64 	%rd4, %rd2, %rd3;
	ld.global.f64 	%fd2, [%rd4];
	add.f64 	%fd3, %fd1, %fd2;
	st.global.f64 	[%rd4], %fd3;
$L__BB7_2:
	ret;

}
	// .globl	_Z9AppendOnePdS_ii
.visible .entry _Z9AppendOnePdS_ii(
	.param .u64 .ptr .align 1 _Z9AppendOnePdS_ii_param_0,
	.param .u64 .ptr .align 1 _Z9AppendOnePdS_ii_param_1,
	.param .u32 _Z9AppendOnePdS_ii_param_2,
	.param .u32 _Z9AppendOnePdS_ii_param_3
)
{
	.reg .pred 	%p<2>;
	.reg .b32 	%r<11>;
	.reg .b64 	%rd<10>;
	.reg .b64 	%fd<2>;

	ld.param.u64 	%rd2, [_Z9AppendOnePdS_ii_param_0];
	ld.param.u64 	%rd3, [_Z9AppendOnePdS_ii_param_1];
	ld.param.u32 	%r1, [_Z9AppendOnePdS_ii_param_3];
	cvta.to.global.u64 	%rd4, %rd3;
	cvta.to.global.u64 	%rd5, %rd2;
	mov.u32 	%r2, %ctaid.x;
	mov.u32 	%r3, %ntid.x;
	mov.u32 	%r4, %tid.x;
	mad.lo.s32 	%r5, %r2, %r3, %r4;
	div.s32 	%r6, %r5, %r1;
	add.s32 	%r7, %r6, %r5;
	add.s32 	%r8, %r7, 1;
	mul.wide.s32 	%rd6, %r5, 8;
	add.s64 	%rd7, %rd5, %rd6;
	ld.global.f64 	%fd1, [%rd7];
	mul.wide.s32 	%rd8, %r7, 8;
	add.s64 	%rd1, %rd4, %rd8;
	st.global.f64 	[%rd1+8], %fd1;
	add.s32 	%r9, %r1, 1;
	rem.s32 	%r10, %r8, %r9;
	setp.ne.s32 	%p1, %r10, 1;
	@%p1 bra 	$L__BB8_2;
	mov.b64 	%rd9, 4607182418800017408;
	st.global.u64 	[%rd1], %rd9;
$L__BB8_2:
	ret;

}


// ===== COMPILED SASS (sm_100) =====

	.target	sm_100

	.elftype	@"ET_EXEC"


//--------------------- .note.nv.tkinfo           --------------------------
	.section	.note.nv.tkinfo,"",@"SHT_NOTE"
	.sectionflags	@"SHF_NOTE_NV_TKINFO"
	.tkinfo
        /*0018*/ 	.word	0x00000002
        /*0030*/ 	.string	""
        /*0030*/ 	.string	"ptxas"
        /*0030*/ 	.string	"Cuda compilation tools, release 13.0, V13.0.88"
        /*0030*/ 	.string	"Build cuda_13.0.r13.0/compiler.36424714_0"
        /*0030*/ 	.string	"-arch sm_100 -m 64 "



//--------------------- .note.nv.cuinfo           --------------------------
	.section	.note.nv.cuinfo,"",@"SHT_NOTE"
	.sectionflags	@"SHF_NOTE_NV_CUINFO"
        /*0018*/ 	.short	0x0002
        /*001a*/ 	.short	0x0064
        /*001c*/ 	.short	0x0082
	.zero		2


//--------------------- .nv.info                  --------------------------
	.section	.nv.info,"",@"SHT_CUDA_INFO"
	.align	4


	//----- nvinfo : EIATTR_REGCOUNT
	.align		4
        /*0000*/ 	.byte	0x04, 0x2f
        /*0002*/ 	.short	(.L_1 - .L_0)
	.align		4
.L_0:
        /*0004*/ 	.word	index@(_Z13MatrixInversePdii)
        /*0008*/ 	.word	0x00000028


	//----- nvinfo : EIATTR_FRAME_SIZE
	.align		4
.L_1:
        /*000c*/ 	.byte	0x04, 0x11
        /*000e*/ 	.short	(.L_3 - .L_2)
	.align		4
.L_2:
        /*0010*/ 	.word	index@($__internal_0_$__cuda_sm20_div_rn_f64_full)
        /*0014*/ 	.word	0x00000000


	//----- nvinfo : EIATTR_FRAME_SIZE
	.align		4
.L_3:
        /*0018*/ 	.byte	0x04, 0x11
        /*001a*/ 	.short	(.L_5 - .L_4)
	.align		4
.L_4:
        /*001c*/ 	.word	index@(_Z13MatrixInversePdii)
        /*0020*/ 	.word	0x00000000


	//----- nvinfo : EIATTR_REGCOUNT
	.align		4
.L_5:
        /*0024*/ 	.byte	0x04, 0x2f
        /*0026*/ 	.short	(.L_7 - .L_6)
	.align		4
.L_6:
        /*0028*/ 	.word	index@(_Z20MatrixAppendIdentityPdS_ii)
        /*002c*/ 	.word	0x0000000e


	//----- nvinfo : EIATTR_FRAME_SIZE
	.align		4
.L_7:
        /*0030*/ 	.byte	0x04, 0x11
        /*0032*/ 	.short	(.L_9 - .L_8)
	.align		4
.L_8:
        /*0034*/ 	.word	index@(_Z20MatrixAppendIdentityPdS_ii)
        /*0038*/ 	.word	0x00000000


	//----- nvinfo : EIATTR_REGCOUNT
	.align		4
.L_9:
        /*003c*/ 	.byte	0x04, 0x2f
        /*003e*/ 	.short	(.L_11 - .L_10)
	.align		4
.L_10:
        /*0040*/ 	.word	index@(_Z14ExtractInversePdS_ii)
        /*0044*/ 	.word	0x00000012


	//----- nvinfo : EIATTR_FRAME_SIZE
	.align		4
.L_11:
        /*0048*/ 	.byte	0x04, 0x11
        /*004a*/ 	.short	(.L_13 - .L_12)
	.align		4
.L_12:
        /*004c*/ 	.word	index@(_Z14ExtractInversePdS_ii)
        /*0050*/ 	.word	0x00000000


	//----- nvinfo : EIATTR_REGCOUNT
	.align		4
.L_13:
        /*0054*/ 	.byte	0x04, 0x2f
        /*0056*/ 	.short	(.L_15 - .L_14)
	.align		4
.L_14:
        /*0058*/ 	.word	index@(_Z9MatrixAddPdS_S_)
        /*005c*/ 	.word	0x0000000e


	//----- nvinfo : EIATTR_FRAME_SIZE
	.align		4
.L_15:
        /*0060*/ 	.byte	0x04, 0x11
        /*0062*/ 	.short	(.L_17 - .L_16)
	.align		4
.L_16:
        /*0064*/ 	.word	index@(_Z9MatrixAddPdS_S_)
        /*0068*/ 	.word	0x00000000


	//----- nvinfo : EIATTR_REGCOUNT
	.align		4
.L_17:
        /*006c*/ 	.byte	0x04, 0x2f
        /*006e*/ 	.short	(.L_19 - .L_18)
	.align		4
.L_18:
        /*0070*/ 	.word	index@(_Z10MatrixSMulPdS_d)
        /*0074*/ 	.word	0x0000000c


	//----- nvinfo : EIATTR_FRAME_SIZE
	.align		4
.L_19:
        /*0078*/ 	.byte	0x04, 0x11
        /*007a*/ 	.short	(.L_21 - .L_20)
	.align		4
.L_20:
        /*007c*/ 	.word	index@(_Z10MatrixSMulPdS_d)
        /*0080*/ 	.word	0x00000000


	//----- nvinfo : EIATTR_REGCOUNT
	.align		4
.L_21:
        /*0084*/ 	.byte	0x04, 0x2f
        /*0086*/ 	.short	(.L_23 - .L_22)
	.align		4
.L_22:
        /*0088*/ 	.word	index@(_Z15MatrixTransposePdS_ii)
        /*008c*/ 	.word	0x0000000e


	//----- nvinfo : EIATTR_FRAME_SIZE
	.align		4
.L_23:
        /*0090*/ 	.byte	0x04, 0x11
        /*0092*/ 	.short	(.L_25 - .L_24)
	.align		4
.L_24:
        /*0094*/ 	.word	index@(_Z15MatrixTransposePdS_ii)
        /*0098*/ 	.word	0x00000000


	//----- nvinfo : EIATTR_REGCOUNT
	.align		4
.L_25:
        /*009c*/ 	.byte	0x04, 0x2f
        /*009e*/ 	.short	(.L_27 - .L_26)
	.align		4
.L_26:
        /*00a0*/ 	.word	index@(_Z9MatrixMulPdS_S_iiii)
        /*00a4*/ 	.word	0x0000001e


	//----- nvinfo : EIATTR_FRAME_SIZE
	.align		4
.L_27:
        /*00a8*/ 	.byte	0x04, 0x11
        /*00aa*/ 	.short	(.L_29 - .L_28)
	.align		4
.L_28:
        /*00ac*/ 	.word	index@(_Z9MatrixMulPdS_S_iiii)
        /*00b0*/ 	.word	0x00000000


	//----- nvinfo : EIATTR_REGCOUNT
	.align		4
.L_29:
        /*00b4*/ 	.byte	0x04, 0x2f
        /*00b6*/ 	.short	(.L_31 - .L_30)
	.align		4
.L_30:
        /*00b8*/ 	.word	index@(_Z19AddLambdaToDiagonalPddii)
        /*00bc*/ 	.word	0x0000000c


	//----- nvinfo : EIATTR_FRAME_SIZE
	.align		4
.L_31:
        /*00c0*/ 	.byte	0x04, 0x11
        /*00c2*/ 	.short	(.L_33 - .L_32)
	.align		4
.L_32:
        /*00c4*/ 	.word	index@(_Z19AddLambdaToDiagonalPddii)
        /*00c8*/ 	.word	0x00000000


	//----- nvinfo : EIATTR_REGCOUNT
	.align		4
.L_33:
        /*00cc*/ 	.byte	0x04, 0x2f
        /*00ce*/ 	.short	(.L_35 - .L_34)
	.align		4
.L_34:
        /*00d0*/ 	.word	index@(_Z9AppendOnePdS_ii)
        /*00d4*/ 	.word	0x0000000f


	//----- nvinfo : EIATTR_FRAME_SIZE
	.align		4
.L_35:
        /*00d8*/ 	.byte	0x04, 0x11
        /*00da*/ 	.short	(.L_37 - .L_36)
	.align		4
.L_36:
        /*00dc*/ 	.word	index@(_Z9AppendOnePdS_ii)
        /*00e0*/ 	.word	0x00000000


	//----- nvinfo : EIATTR_MIN_STACK_SIZE
	.align		4
.L_37:
        /*00e4*/ 	.byte	0x04, 0x12
        /*00e6*/ 	.short	(.L_39 - .L_38)
	.align		4
.L_38:
        /*00e8*/ 	.word	index@(_Z9AppendOnePdS_ii)
        /*00ec*/ 	.word	0x00000000


	//----- nvinfo : EIATTR_MIN_STACK_SIZE
	.align		4
.L_39:
        /*00f0*/ 	.byte	0x04, 0x12
        /*00f2*/ 	.short	(.L_41 - .L_40)
	.align		4
.L_40:
        /*00f4*/ 	.word	index@(_Z19AddLambdaToDiagonalPddii)
        /*00f8*/ 	.word	0x00000000


	//----- nvinfo : EIATTR_MIN_STACK_SIZE
	.align		4
.L_41:
        /*00fc*/ 	.byte	0x04, 0x12
        /*00fe*/ 	.short	(.L_43 - .L_42)
	.align		4
.L_42:
        /*0100*/ 	.word	index@(_Z9MatrixMulPdS_S_iiii)
        /*0104*/ 	.word	0x00000000


	//----- nvinfo : EIATTR_MIN_STACK_SIZE
	.align		4
.L_43:
        /*0108*/ 	.byte	0x04, 0x12
        /*010a*/ 	.short	(.L_45 - .L_44)
	.align		4
.L_44:
        /*010c*/ 	.word	index@(_Z15MatrixTransposePdS_ii)
        /*0110*/ 	.word	0x00000000


	//----- nvinfo : EIATTR_MIN_STACK_SIZE
	.align		4
.L_45:
        /*0114*/ 	.byte	0x04, 0x12
        /*0116*/ 	.short	(.L_47 - .L_46)
	.align		4
.L_46:
        /*0118*/ 	.word	index@(_Z10MatrixSMulPdS_d)
        /*011c*/ 	.word	0x00000000


	//----- nvinfo : EIATTR_MIN_STACK_SIZE
	.align		4
.L_47:
        /*0120*/ 	.byte	0x04, 0x12
        /*0122*/ 	.short	(.L_49 - .L_48)
	.align		4
.L_48:
        /*0124*/ 	.word	index@(_Z9MatrixAddPdS_S_)
        /*0128*/ 	.word	0x00000000


	//----- nvinfo : EIATTR_MIN_STACK_SIZE
	.align		4
.L_49:
        /*012c*/ 	.byte	0x04, 0x12
        /*012e*/ 	.short	(.L_51 - .L_50)
	.align		4
.L_50:
        /*0130*/ 	.word	index@(_Z14ExtractInversePdS_ii)
        /*0134*/ 	.word	0x00000000


	//----- nvinfo : EIATTR_MIN_STACK_SIZE
	.align		4
.L_51:
        /*0138*/ 	.byte	0x04, 0x12
        /*013a*/ 	.short	(.L_53 - .L_52)
	.align		4
.L_52:
        /*013c*/ 	.word	index@(_Z20MatrixAppendIdentityPdS_ii)
        /*0140*/ 	.word	0x00000000


	//----- nvinfo : EIATTR_MIN_STACK_SIZE
	.align		4
.L_53:
        /*0144*/ 	.byte	0x04, 0x12
        /*0146*/ 	.short	(.L_55 - .L_54)
	.align		4
.L_54:
        /*0148*/ 	.word	index@(_Z13MatrixInversePdii)
        /*014c*/ 	.word	0x00000000
.L_55:


//--------------------- .nv.compat                --------------------------
	.section	.nv.compat,"",@"SHT_CUDA_COMPAT_INFO"
	.align	4
        /*0000*/ 	.byte	0x02, 0x09, 0x00, 0x00, 0x02, 0x02, 0x01, 0x00, 0x02, 0x05, 0x05, 0x00, 0x03, 0x07, 0x01, 0x01
        /*0010*/ 	.byte	0x02, 0x03, 0x00, 0x00, 0x02, 0x06, 0x01, 0x00, 0x04, 0x0b, 0x08, 0x00, 0x01, 0x00, 0x00, 0x00
        /*0020*/ 	.byte	0x00, 0x00, 0x00, 0x00


//--------------------- .nv.info._Z9AppendOnePdS_ii --------------------------
	.section	.nv.info._Z9AppendOnePdS_ii,"",@"SHT_CUDA_INFO"
	.sectionflags	@""
	.align	4


	//----- nvinfo : EIATTR_CUDA_API_VERSION
	.align		4
        /*0000*/ 	.byte	0x04, 0x37
        /*0002*/ 	.short	(.L_57 - .L_56)
.L_56:
        /*0004*/ 	.word	0x00000082


	//----- nvinfo : EIATTR_KPARAM_INFO
	.align		4
.L_57:
        /*0008*/ 	.byte	0x04, 0x17
        /*000a*/ 	.short	(.L_59 - .L_58)
.L_58:
        /*000c*/ 	.word	0x00000000
        /*0010*/ 	.short	0x0003
        /*0012*/ 	.short	0x0014
        /*0014*/ 	.byte	0x00, 0xf0, 0x11, 0x00


	//----- nvinfo : EIATTR_KPARAM_INFO
	.align		4
.L_59:
        /*0018*/ 	.byte	0x04, 0x17
        /*001a*/ 	.short	(.L_61 - .L_60)
.L_60:
        /*001c*/ 	.word	0x00000000
        /*0020*/ 	.short	0x0002
        /*0022*/ 	.short	0x0010
        /*0024*/ 	.byte	0x00, 0xf0, 0x11, 0x00


	//----- nvinfo : EIATTR_KPARAM_INFO
	.align		4
.L_61:
        /*0028*/ 	.byte	0x04, 0x17
        /*002a*/ 	.short	(.L_63 - .L_62)
.L_62:
        /*002c*/ 	.word	0x00000000
        /*0030*/ 	.short	0x0001
        /*0032*/ 	.short	0x0008
        /*0034*/ 	.byte	0x00, 0xf5, 0x21, 0x00


	//----- nvinfo : EIATTR_KPARAM_INFO
	.align		4
.L_63:
        /*0038*/ 	.byte	0x04, 0x17
        /*003a*/ 	.short	(.L_65 - .L_64)
.L_64:
        /*003c*/ 	.word	0x00000000
        /*0040*/ 	.short	0x0000
        /*0042*/ 	.short	0x0000
        /*0044*/ 	.byte	0x00, 0xf5, 0x21, 0x00


	//----- nvinfo : EIATTR_SPARSE_MMA_MASK
	.align		4
.L_65:
        /*0048*/ 	.byte	0x03, 0x50
        /*004a*/ 	.short	0x0000


	//----- nvinfo : EIATTR_MAXREG_COUNT
	.align		4
        /*004c*/ 	.byte	0x03, 0x1b
        /*004e*/ 	.short	0x00ff


	//----- nvinfo : EIATTR_MERCURY_ISA_VERSION
	.align		4
        /*0050*/ 	.byte	0x03, 0x5f
        /*0052*/ 	.short	0x0101


	//----- nvinfo : EIATTR_VRC_CTA_INIT_COUNT
	.align		4
        /*0054*/ 	.byte	0x02, 0x4a
	.zero		1
	.zero		1


	//----- nvinfo : EIATTR_EXIT_INSTR_OFFSETS
	.align		4
        /*0058*/ 	.byte	0x04, 0x1c
        /*005a*/ 	.short	(.L_67 - .L_66)


	//   ....[0]....
.L_66:
        /*005c*/ 	.word	0x000003f0


	//   ....[1]....
        /*0060*/ 	.word	0x00000430


	//----- nvinfo : EIATTR_CBANK_PARAM_SIZE
	.align		4
.L_67:
        /*0064*/ 	.byte	0x03, 0x19
        /*0066*/ 	.short	0x0018


	//----- nvinfo : EIATTR_PARAM_CBANK
	.align		4
        /*0068*/ 	.byte	0x04, 0x0a
        /*006a*/ 	.short	(.L_69 - .L_68)
	.align		4
.L_68:
        /*006c*/ 	.word	index@(.nv.constant0._Z9AppendOnePdS_ii)
        /*0070*/ 	.short	0x0380
        /*0072*/ 	.short	0x0018


	//----- nvinfo : EIATTR_SW_WAR
	.align		4
.L_69:
        /*0074*/ 	.byte	0x04, 0x36
        /*0076*/ 	.short	(.L_71 - .L_70)
.L_70:
        /*0078*/ 	.word	0x00000008
.L_71:


//--------------------- .nv.info._Z19AddLambdaToDiagonalPddii --------------------------
	.section	.nv.info._Z19AddLambdaToDiagonalPddii,"",@"SHT_CUDA_INFO"
	.sectionflags	@""
	.align	4


	//----- nvinfo : EIATTR_CUDA_API_VERSION
	.align		4
        /*0000*/ 	.byte	0x04, 0x37
        /*0002*/ 	.short	(.L_73 - .L_72)
.L_72:
        /*0004*/ 	.word	0x00000082


	//----- nvinfo : EIATTR_KPARAM_INFO
	.align		4
.L_73:
        /*0008*/ 	.byte	0x04, 0x17
        /*000a*/ 	.short	(.L_75 - .L_74)
.L_74:
        /*000c*/ 	.word	0x00000000
        /*0010*/ 	.short	0x0003
        /*0012*/ 	.short	0x0014
        /*0014*/ 	.byte	0x00, 0xf0, 0x11, 0x00


	//----- nvinfo : EIATTR_KPARAM_INFO
	.align		4
.L_75:
        /*0018*/ 	.byte	0x04, 0x17
        /*001a*/ 	.short	(.L_77 - .L_76)
.L_76:
        /*001c*/ 	.word	0x00000000
        /*0020*/ 	.short	0x0002
        /*0022*/ 	.short	0x0010
        /*0024*/ 	.byte	0x00, 0xf0, 0x11, 0x00


	//----- nvinfo : EIATTR_KPARAM_INFO
	.align		4
.L_77:
        /*0028*/ 	.byte	0x04, 0x17
        /*002a*/ 	.short	(.L_79 - .L_78)
.L_78:
        /*002c*/ 	.word	0x00000000
        /*0030*/ 	.short	0x0001
        /*0032*/ 	.short	0x0008
        /*0034*/ 	.byte	0x00, 0xf0, 0x21, 0x00


	//----- nvinfo : EIATTR_KPARAM_INFO
	.align		4
.L_79:
        /*0038*/ 	.byte	0x04, 0x17
        /*003a*/ 	.short	(.L_81 - .L_80)
.L_80:
        /*003c*/ 	.word	0x00000000
        /*0040*/ 	.short	0x0000
        /*0042*/ 	.short	0x0000
        /*0044*/ 	.byte	0x00, 0xf5, 0x21, 0x00


	//----- nvinfo : EIATTR_SPARSE_MMA_MASK
	.align		4
.L_81:
        /*0048*/ 	.byte	0x03, 0x50
        /*004a*/ 	.short	0x0000


	//----- nvinfo : EIATTR_MAXREG_COUNT
	.align		4
        /*004c*/ 	.byte	0x03, 0x1b
        /*004e*/ 	.short	0x00ff


	//----- nvinfo : EIATTR_MERCURY_ISA_VERSION
	.align		4
        /*0050*/ 	.byte	0x03, 0x5f
        /*0052*/ 	.short	0x0101


	//----- nvinfo : EIATTR_VRC_CTA_INIT_COUNT
	.align		4
        /*0054*/ 	.byte	0x02, 0x4a
	.zero		1
	.zero		1


	//----- nvinfo : EIATTR_EXIT_INSTR_OFFSETS
	.align		4
        /*0058*/ 	.byte	0x04, 0x1c
        /*005a*/ 	.short	(.L_83 - .L_82)


	//   ....[0]....
.L_82:
        /*005c*/ 	.word	0x000001f0


	//   ....[1]....
        /*0060*/ 	.word	0x00000270


	//----- nvinfo : EIATTR_CBANK_PARAM_SIZE
	.align		4
.L_83:
        /*0064*/ 	.byte	0x03, 0x19
        /*0066*/ 	.short	0x0018


	//----- nvinfo : EIATTR_PARAM_CBANK
	.align		4
        /*0068*/ 	.byte	0x04, 0x0a
        /*006a*/ 	.short	(.L_85 - .L_84)
	.align		4
.L_84:
        /*006c*/ 	.word	index@(.nv.constant0._Z19AddLambdaToDiagonalPddii)
        /*0070*/ 	.short	0x0380
        /*0072*/ 	.short	0x0018


	//----- nvinfo : EIATTR_SW_WAR
	.align		4
.L_85:
        /*0074*/ 	.byte	0x04, 0x36
        /*0076*/ 	.short	(.L_87 - .L_86)
.L_86:
        /*0078*/ 	.word	0x00000008
.L_87:


//--------------------- .nv.info._Z9MatrixMulPdS_S_iiii --------------------------
	.section	.nv.info._Z9MatrixMulPdS_S_iiii,"",@"SHT_CUDA_INFO"
	.sectionflags	@""
	.align	4


	//----- nvinfo : EIATTR_CUDA_API_VERSION
	.align		4
        /*0000*/ 	.byte	0x04, 0x37
        /*0002*/ 	.short	(.L_89 - .L_88)
.L_88:
        /*0004*/ 	.word	0x00000082


	//----- nvinfo : EIATTR_KPARAM_INFO
	.align		4
.L_89:
        /*0008*/ 	.byte	0x04, 0x17
        /*000a*/ 	.short	(.L_91 - .L_90)
.L_90:
        /*000c*/ 	.word	0x00000000
        /*0010*/ 	.short	0x0006
        /*0012*/ 	.short	0x0024
        /*0014*/ 	.byte	0x00, 0xf0, 0x11, 0x00


	//----- nvinfo : EIATTR_KPARAM_INFO
	.align		4
.L_91:
        /*0018*/ 	.byte	0x04, 0x17
        /*001a*/ 	.short	(.L_93 - .L_92)
.L_92:
        /*001c*/ 	.word	0x00000000
        /*0020*/ 	.short	0x0005
        /*0022*/ 	.short	0x0020
        /*0024*/ 	.byte	0x00, 0xf0, 0x11, 0x00


	//----- nvinfo : EIATTR_KPARAM_INFO
	.align		4
.L_93:
        /*0028*/ 	.byte	0x04, 0x17
        /*002a*/ 	.short	(.L_95 - .L_94)
.L_94:
        /*002c*/ 	.word	0x00000000
        /*0030*/ 	.short	0x0004
        /*0032*/ 	.short	0x001c
        /*0034*/ 	.byte	0x00, 0xf0, 0x11, 0x00


	//----- nvinfo : EIATTR_KPARAM_INFO
	.align		4
.L_95:
        /*0038*/ 	.byte	0x04, 0x17
        /*003a*/ 	.short	(.L_97 - .L_96)
.L_96:
        /*003c*/ 	.word	0x00000000
        /*0040*/ 	.short	0x0003
        /*0042*/ 	.short	0x0018
        /*0044*/ 	.byte	0x00, 0xf0, 0x11, 0x00


	//----- nvinfo : EIATTR_KPARAM_INFO
	.align		4
.L_97:
        /*0048*/ 	.byte	0x04, 0x17
        /*004a*/ 	.short	(.L_99 - .L_98)
.L_98:
        /*004c*/ 	.word	0x00000000
        /*0050*/ 	.short	0x0002
        /*0052*/ 	.short	0x0010
        /*0054*/ 	.byte	0x00, 0xf5, 0x21, 0x00


	//----- nvinfo : EIATTR_KPARAM_INFO
	.align		4
.L_99:
        /*0058*/ 	.byte	0x04, 0x17
        /*005a*/ 	.short	(.L_101 - .L_100)
.L_100:
        /*005c*/ 	.word	0x00000000
        /*0060*/ 	.short	0x0001
        /*0062*/ 	.short	0x0008
        /*0064*/ 	.byte	0x00, 0xf5, 0x21, 0x00


	//----- nvinfo : EIATTR_KPARAM_INFO
	.align		4
.L_101:
        /*0068*/ 	.byte	0x04, 0x17
        /*006a*/ 	.short	(.L_103 - .L_102)
.L_102:
        /*006c*/ 	.word	0x00000000
        /*0070*/ 	.short	0x0000
        /*0072*/ 	.short	0x0000
        /*0074*/ 	.byte	0x00, 0xf5, 0x21, 0x00


	//----- nvinfo : EIATTR_SPARSE_MMA_MASK
	.align		4
.L_103:
        /*0078*/ 	.byte	0x03, 0x50
        /*007a*/ 	.short	0x0000


	//----- nvinfo : EIATTR_MAXREG_COUNT
	.align		4
        /*007c*/ 	.byte	0x03, 0x1b
        /*007e*/ 	.short	0x00ff


	//----- nvinfo : EIATTR_NUM_BARRIERS
	.align		4
        /*0080*/ 	.byte	0x02, 0x4c
        /*0082*/ 	.byte	0x01
	.zero		1


	//----- nvinfo : EIATTR_MERCURY_ISA_VERSION
	.align		4
        /*0084*/ 	.byte	0x03, 0x5f
        /*0086*/ 	.short	0x0101


	//----- nvinfo : EIATTR_VRC_CTA_INIT_COUNT
	.align		4
        /*0088*/ 	.byte	0x02, 0x4a
	.zero		1
	.zero		1


	//----- nvinfo : EIATTR_EXIT_INSTR_OFFSETS
	.align		4
        /*008c*/ 	.byte	0x04, 0x1c
        /*008e*/ 	.short	(.L_105 - .L_104)


	//   ....[0]....
.L_104:
        /*0090*/ 	.word	0x00000040


	//   ....[1]....
        /*0094*/ 	.word	0x000000f0


	//   ....[2]....
        /*0098*/ 	.word	0x00000690


	//   ....[3]....
        /*009c*/ 	.word	0x00000880


	//   ....[4]....
        /*00a0*/ 	.word	0x000009d0


	//   ....[5]....
        /*00a4*/ 	.word	0x00000a80


	//----- nvinfo : EIATTR_CBANK_PARAM_SIZE
	.align		4
.L_105:
        /*00a8*/ 	.byte	0x03, 0x19
        /*00aa*/ 	.short	0x0028


	//----- nvinfo : EIATTR_PARAM_CBANK
	.align		4
        /*00ac*/ 	.byte	0x04, 0x0a
        /*00ae*/ 	.short	(.L_107 - .L_106)
	.align		4
.L_106:
        /*00b0*/ 	.word	index@(.nv.constant0._Z9MatrixMulPdS_S_iiii)
        /*00b4*/ 	.short	0x0380
        /*00b6*/ 	.short	0x0028


	//----- nvinfo : EIATTR_SW_WAR
	.align		4
.L_107:
        /*00b8*/ 	.byte	0x04, 0x36
        /*00ba*/ 	.short	(.L_109 - .L_108)
.L_108:
        /*00bc*/ 	.word	0x00000008
.L_109:


//--------------------- .nv.info._Z15MatrixTransposePdS_ii --------------------------
	.section	.nv.info._Z15MatrixTransposePdS_ii,"",@"SHT_CUDA_INFO"
	.sectionflags	@""
	.align	4


	//----- nvinfo : EIATTR_CUDA_API_VERSION
	.align		4
        /*0000*/ 	.byte	0x04, 0x37
        /*0002*/ 	.short	(.L_111 - .L_110)
.L_110:
        /*0004*/ 	.word	0x00000082


	//----- nvinfo : EIATTR_KPARAM_INFO
	.align		4
.L_111:
        /*0008*/ 	.byte	0x04, 0x17
        /*000a*/ 	.short	(.L_113 - .L_112)
.L_112:
        /*000c*/ 	.word	0x00000000
        /*0010*/ 	.short	0x0003
        /*0012*/ 	.short	0x0014
        /*0014*/ 	.byte	0x00, 0xf0, 0x11, 0x00


	//----- nvinfo : EIATTR_KPARAM_INFO
	.align		4
.L_113:
        /*0018*/ 	.byte	0x04, 0x17
        /*001a*/ 	.short	(.L_115 - .L_114)
.L_114:
        /*001c*/ 	.word	0x00000000
        /*0020*/ 	.short	0x0002
        /*0022*/ 	.short	0x0010
        /*0024*/ 	.byte	0x00, 0xf0, 0x11, 0x00


	//----- nvinfo : EIATTR_KPARAM_INFO
	.align		4
.L_115:
        /*0028*/ 	.byte	0x04, 0x17
        /*002a*/ 	.short	(.L_117 - .L_116)
.L_116:
        /*002c*/ 	.word	0x00000000
        /*0030*/ 	.short	0x0001
        /*0032*/ 	.short	0x0008
        /*0034*/ 	.byte	0x00, 0xf5, 0x21, 0x00


	//----- nvinfo : EIATTR_KPARAM_INFO
	.align		4
.L_117:
        /*0038*/ 	.byte	0x04, 0x17
        /*003a*/ 	.short	(.L_119 - .L_118)
.L_118:
        /*003c*/ 	.word	0x00000000
        /*0040*/ 	.short	0x0000
        /*0042*/ 	.short	0x0000
        /*0044*/ 	.byte	0x00, 0xf5, 0x21, 0x00


	//----- nvinfo : EIATTR_SPARSE_MMA_MASK
	.align		4
.L_119:
        /*0048*/ 	.byte	0x03, 0x50
        /*004a*/ 	.short	0x0000


	//----- nvinfo : EIATTR_MAXREG_COUNT
	.align		4
        /*004c*/ 	.byte	0x03, 0x1b
        /*004e*/ 	.short	0x00ff


	//----- nvinfo : EIATTR_MERCURY_ISA_VERSION
	.align		4
        /*0050*/ 	.byte	0x03, 0x5f
        /*0052*/ 	.short	0x0101


	//----- nvinfo : EIATTR_VRC_CTA_INIT_COUNT
	.align		4
        /*0054*/ 	.byte	0x02, 0x4a
	.zero		1
	.zero		1


	//----- nvinfo : EIATTR_EXIT_INSTR_OFFSETS
	.align		4
        /*0058*/ 	.byte	0x04, 0x1c
        /*005a*/ 	.short	(.L_121 - .L_120)


	//   ....[0]....
.L_120:
        /*005c*/ 	.word	0x000002f0


	//----- nvinfo : EIATTR_CRS_STACK_SIZE
	.align		4
.L_121:
        /*0060*/ 	.byte	0x04, 0x1e
        /*0062*/ 	.short	(.L_123 - .L_122)
.L_122:
        /*0064*/ 	.word	0x00000000


	//----- nvinfo : EIATTR_CBANK_PARAM_SIZE
	.align		4
.L_123:
        /*0068*/ 	.byte	0x03, 0x19
        /*006a*/ 	.short	0x0018


	//----- nvinfo : EIATTR_PARAM_CBANK
	.align		4
        /*006c*/ 	.byte	0x04, 0x0a
        /*006e*/ 	.short	(.L_125 - .L_124)
	.align		4
.L_124:
        /*0070*/ 	.word	index@(.nv.constant0._Z15MatrixTransposePdS_ii)
        /*0074*/ 	.short	0x0380
        /*0076*/ 	.short	0x0018


	//----- nvinfo : EIATTR_SW_WAR
	.align		4
.L_125:
        /*0078*/ 	.byte	0x04, 0x36
        /*007a*/ 	.short	(.L_127 - .L_126)
.L_126:
        /*007c*/ 	.word	0x00000008
.L_127:


//--------------------- .nv.info._Z10MatrixSMulPdS_d --------------------------
	.section	.nv.info._Z10MatrixSMulPdS_d,"",@"SHT_CUDA_INFO"
	.sectionflags	@""
	.align	4


	//----- nvinfo : EIATTR_CUDA_API_VERSION
	.align		4
        /*0000*/ 	.byte	0x04, 0x37
        /*0002*/ 	.short	(.L_129 - .L_128)
.L_128:
        /*0004*/ 	.word	0x00000082


	//----- nvinfo : EIATTR_KPARAM_INFO
	.align		4
.L_129:
        /*0008*/ 	.byte	0x04, 0x17
        /*000a*/ 	.short	(.L_131 - .L_130)
.L_130:
        /*000c*/ 	.word	0x00000000
        /*0010*/ 	.short	0x0002
        /*0012*/ 	.short	0x0010
        /*0014*/ 	.byte	0x00, 0xf0, 0x21, 0x00


	//----- nvinfo : EIATTR_KPARAM_INFO
	.align		4
.L_131:
        /*0018*/ 	.byte	0x04, 0x17
        /*001a*/ 	.short	(.L_133 - .L_132)
.L_132:
        /*001c*/ 	.word	0x00000000
        /*0020*/ 	.short	0x0001
        /*0022*/ 	.short	0x0008
        /*0024*/ 	.byte	0x00, 0xf5, 0x21, 0x00


	//----- nvinfo : EIATTR_KPARAM_INFO
	.align		4
.L_133:
        /*0028*/ 	.byte	0x04, 0x17
        /*002a*/ 	.short	(.L_135 - .L_134)
.L_134:
        /*002c*/ 	.word	0x00000000
        /*0030*/ 	.short	0x0000
        /*0032*/ 	.short	0x0000
        /*0034*/ 	.byte	0x00, 0xf5, 0x21, 0x00


	//----- nvinfo : EIATTR_SPARSE_MMA_MASK
	.align		4
.L_135:
        /*0038*/ 	.byte	0x03, 0x50
        /*003a*/ 	.short	0x0000


	//----- nvinfo : EIATTR_MAXREG_COUNT
	.align		4
        /*003c*/ 	.byte	0x03, 0x1b
        /*003e*/ 	.short	0x00ff


	//----- nvinfo : EIATTR_MERCURY_ISA_VERSION
	.align		4
        /*0040*/ 	.byte	0x03, 0x5f
        /*0042*/ 	.short	0x0101


	//----- nvinfo : EIATTR_VRC_CTA_INIT_COUNT
	.align		4
        /*0044*/ 	.byte	0x02, 0x4a
	.zero		1
	.zero		1


	//----- nvinfo : EIATTR_EXIT_INSTR_OFFSETS
	.align		4
        /*0048*/ 	.byte	0x04, 0x1c
        /*004a*/ 	.short	(.L_137 - .L_136)


	//   ....[0]....
.L_136:
        /*004c*/ 	.word	0x000000e0


	//----- nvinfo : EIATTR_CBANK_PARAM_SIZE
	.align		4
.L_137:
        /*0050*/ 	.byte	0x03, 0x19
        /*0052*/ 	.short	0x0018


	//----- nvinfo : EIATTR_PARAM_CBANK
	.align		4
        /*0054*/ 	.byte	0x04, 0x0a
        /*0056*/ 	.short	(.L_139 - .L_138)
	.align		4
.L_138:
        /*0058*/ 	.word	index@(.nv.constant0._Z10MatrixSMulPdS_d)
        /*005c*/ 	.short	0x0380
        /*005e*/ 	.short	0x0018


	//----- nvinfo : EIATTR_SW_WAR
	.align		4
.L_139:
        /*0060*/ 	.byte	0x04, 0x36
        /*0062*/ 	.short	(.L_141 - .L_140)
.L_140:
        /*0064*/ 	.word	0x00000008
.L_141:


//--------------------- .nv.info._Z9MatrixAddPdS_S_ --------------------------
	.section	.nv.info._Z9MatrixAddPdS_S_,"",@"SHT_CUDA_INFO"
	.sectionflags	@""
	.align	4


	//----- nvinfo : EIATTR_CUDA_API_VERSION
	.align		4
        /*0000*/ 	.byte	0x04, 0x37
        /*0002*/ 	.short	(.L_143 - .L_142)
.L_142:
        /*0004*/ 	.word	0x00000082


	//----- nvinfo : EIATTR_KPARAM_INFO
	.align		4
.L_143:
        /*0008*/ 	.byte	0x04, 0x17
        /*000a*/ 	.short	(.L_145 - .L_144)
.L_144:
        /*000c*/ 	.word	0x00000000
        /*0010*/ 	.short	0x0002
        /*0012*/ 	.short	0x0010
        /*0014*/ 	.byte	0x00, 0xf5, 0x21, 0x00


	//----- nvinfo : EIATTR_KPARAM_INFO
	.align		4
.L_145:
        /*0018*/ 	.byte	0x04, 0x17
        /*001a*/ 	.short	(.L_147 - .L_146)
.L_146:
        /*001c*/ 	.word	0x00000000
        /*0020*/ 	.short	0x0001
        /*0022*/ 	.short	0x0008
        /*0024*/ 	.byte	0x00, 0xf5, 0x21, 0x00


	//----- nvinfo : EIATTR_KPARAM_INFO
	.align		4
.L_147:
        /*0028*/ 	.byte	0x04, 0x17
        /*002a*/ 	.short	(.L_149 - .L_148)
.L_148:
        /*002c*/ 	.word	0x00000000
        /*0030*/ 	.short	0x0000
        /*0032*/ 	.short	0x0000
        /*0034*/ 	.byte	0x00, 0xf5, 0x21, 0x00


	//----- nvinfo : EIATTR_SPARSE_MMA_MASK
	.align		4
.L_149:
        /*0038*/ 	.byte	0x03, 0x50
        /*003a*/ 	.short	0x0000


	//----- nvinfo : EIATTR_MAXREG_COUNT
	.align		4
        /*003c*/ 	.byte	0x03, 0x1b
        /*003e*/ 	.short	0x00ff


	//----- nvinfo : EIATTR_MERCURY_ISA_VERSION
	.align		4
        /*0040*/ 	.byte	0x03, 0x5f
        /*0042*/ 	.short	0x0101


	//----- nvinfo : EIATTR_VRC_CTA_INIT_COUNT
	.align		4
        /*0044*/ 	.byte	0x02, 0x4a
	.zero		1
	.zero		1


	//----- nvinfo : EIATTR_EXIT_INSTR_OFFSETS
	.align		4
        /*0048*/ 	.byte	0x04, 0x1c
        /*004a*/ 	.short	(.L_151 - .L_150)


	//   ....[0]....
.L_150:
        /*004c*/ 	.word	0x00000100


	//----- nvinfo : EIATTR_CBANK_PARAM_SIZE
	.align		4
.L_151:
        /*0050*/ 	.byte	0x03, 0x19
        /*0052*/ 	.short	0x0018


	//----- nvinfo : EIATTR_PARAM_CBANK
	.align		4
        /*0054*/ 	.byte	0x04, 0x0a
        /*0056*/ 	.short	(.L_153 - .L_152)
	.align		4
.L_152:
        /*0058*/ 	.word	index@(.nv.constant0._Z9MatrixAddPdS_S_)
        /*005c*/ 	.short	0x0380
        /*005e*/ 	.short	0x0018


	//----- nvinfo : EIATTR_SW_WAR
	.align		4
.L_153:
        /*0060*/ 	.byte	0x04, 0x36
        /*0062*/ 	.short	(.L_155 - .L_154)
.L_154:
        /*0064*/ 	.word	0x00000008
.L_155:


//--------------------- .nv.info._Z14ExtractInversePdS_ii --------------------------
	.section	.nv.info._Z14ExtractInversePdS_ii,"",@"SHT_CUDA_INFO"
	.sectionflags	@""
	.align	4


	//----- nvinfo : EIATTR_CUDA_API_VERSION
	.align		4
        /*0000*/ 	.byte	0x04, 0x37
        /*0002*/ 	.short	(.L_157 - .L_156)
.L_156:
        /*0004*/ 	.word	0x00000082


	//----- nvinfo : EIATTR_KPARAM_INFO
	.align		4
.L_157:
        /*0008*/ 	.byte	0x04, 0x17
        /*000a*/ 	.short	(.L_159 - .L_158)
.L_158:
        /*000c*/ 	.word	0x00000000
        /*0010*/ 	.short	0x0003
        /*0012*/ 	.short	0x0014
        /*0014*/ 	.byte	0x00, 0xf0, 0x11, 0x00


	//----- nvinfo : EIATTR_KPARAM_INFO
	.align		4
.L_159:
        /*0018*/ 	.byte	0x04, 0x17
        /*001a*/ 	.short	(.L_161 - .L_160)
.L_160:
        /*001c*/ 	.word	0x00000000
        /*0020*/ 	.short	0x0002
        /*0022*/ 	.short	0x0010
        /*0024*/ 	.byte	0x00, 0xf0, 0x11, 0x00


	//----- nvinfo : EIATTR_KPARAM_INFO
	.align		4
.L_161:
        /*0028*/ 	.byte	0x04, 0x17
        /*002a*/ 	.short	(.L_163 - .L_162)
.L_162:
        /*002c*/ 	.word	0x00000000
        /*0030*/ 	.short	0x0001
        /*0032*/ 	.short	0x0008
        /*0034*/ 	.byte	0x00, 0xf5, 0x21, 0x00


	//----- nvinfo : EIATTR_KPARAM_INFO
	.align		4
.L_163:
        /*0038*/ 	.byte	0x04, 0x17
        /*003a*/ 	.short	(.L_165 - .L_164)
.L_164:
        /*003c*/ 	.word	0x00000000
        /*0040*/ 	.short	0x0000
        /*0042*/ 	.short	0x0000
        /*0044*/ 	.byte	0x00, 0xf5, 0x21, 0x00


	//----- nvinfo : EIATTR_SPARSE_MMA_MASK
	.align		4
.L_165:
        /*0048*/ 	.byte	0x03, 0x50
        /*004a*/ 	.short	0x0000


	//----- nvinfo : EIATTR_MAXREG_COUNT
	.align		4
        /*004c*/ 	.byte	0x03, 0x1b
        /*004e*/ 	.short	0x00ff


	//----- nvinfo : EIATTR_MERCURY_ISA_VERSION
	.align		4
        /*0050*/ 	.byte	0x03, 0x5f
        /*0052*/ 	.short	0x0101


	//----- nvinfo : EIATTR_VRC_CTA_INIT_COUNT
	.align		4
        /*0054*/ 	.byte	0x02, 0x4a
	.zero		1
	.zero		1


	//----- nvinfo : EIATTR_EXIT_INSTR_OFFSETS
	.align		4
        /*0058*/ 	.byte	0x04, 0x1c
        /*005a*/ 	.short	(.L_167 - .L_166)


	//   ....[0]....
.L_166:
        /*005c*/ 	.word	0x000001f0


	//   ....[1]....
        /*0060*/ 	.word	0x00000440


	//----- nvinfo : EIATTR_CBANK_PARAM_SIZE
	.align		4
.L_167:
        /*0064*/ 	.byte	0x03, 0x19
        /*0066*/ 	.short	0x0018


	//----- nvinfo : EIATTR_PARAM_CBANK
	.align		4
        /*0068*/ 	.byte	0x04, 0x0a
        /*006a*/ 	.short	(.L_169 - .L_168)
	.align		4
.L_168:
        /*006c*/ 	.word	index@(.nv.constant0._Z14ExtractInversePdS_ii)
        /*0070*/ 	.short	0x0380
        /*0072*/ 	.short	0x0018


	//----- nvinfo : EIATTR_SW_WAR
	.align		4
.L_169:
        /*0074*/ 	.byte	0x04, 0x36
        /*0076*/ 	.short	(.L_171 - .L_170)
.L_170:
        /*0078*/ 	.word	0x00000008
.L_171:


//--------------------- .nv.info._Z20MatrixAppendIdentityPdS_ii --------------------------
	.section	.nv.info._Z20MatrixAppendIdentityPdS_ii,"",@"SHT_CUDA_INFO"
	.sectionflags	@""
	.align	4


	//----- nvinfo : EIATTR_CUDA_API_VERSION
	.align		4
        /*0000*/ 	.byte	0x04, 0x37
        /*0002*/ 	.short	(.L_173 - .L_172)
.L_172:
        /*0004*/ 	.word	0x00000082


	//----- nvinfo : EIATTR_KPARAM_INFO
	.align		4
.L_173:
        /*0008*/ 	.byte	0x04, 0x17
        /*000a*/ 	.short	(.L_175 - .L_174)
.L_174:
        /*000c*/ 	.word	0x00000000
        /*0010*/ 	.short	0x0003
        /*0012*/ 	.short	0x0014
        /*0014*/ 	.byte	0x00, 0xf0, 0x11, 0x00


	//----- nvinfo : EIATTR_KPARAM_INFO
	.align		4
.L_175:
        /*0018*/ 	.byte	0x04, 0x17
        /*001a*/ 	.short	(.L_177 - .L_176)
.L_176:
        /*001c*/ 	.word	0x00000000
        /*0020*/ 	.short	0x0002
        /*0022*/ 	.short	0x0010
        /*0024*/ 	.byte	0x00, 0xf0, 0x11, 0x00


	//----- nvinfo : EIATTR_KPARAM_INFO
	.align		4
.L_177:
        /*0028*/ 	.byte	0x04, 0x17
        /*002a*/ 	.short	(.L_179 - .L_178)
.L_178:
        /*002c*/ 	.word	0x00000000
        /*0030*/ 	.short	0x0001
        /*0032*/ 	.short	0x0008
        /*0034*/ 	.byte	0x00, 0xf5, 0x21, 0x00


	//----- nvinfo : EIATTR_KPARAM_INFO
	.align		4
.L_179:
        /*0038*/ 	.byte	0x04, 0x17
        /*003a*/ 	.short	(.L_181 - .L_180)
.L_180:
        /*003c*/ 	.word	0x00000000
        /*0040*/ 	.short	0x0000
        /*0042*/ 	.short	0x0000
        /*0044*/ 	.byte	0x00, 0xf5, 0x21, 0x00


	//----- nvinfo : EIATTR_SPARSE_MMA_MASK
	.align		4
.L_181:
        /*0048*/ 	.byte	0x03, 0x50
        /*004a*/ 	.short	0x0000


	//----- nvinfo : EIATTR_MAXREG_COUNT
	.align		4
        /*004c*/ 	.byte	0x03, 0x1b
        /*004e*/ 	.short	0x00ff


	//----- nvinfo : EIATTR_MERCURY_ISA_VERSION
	.align		4
        /*0050*/ 	.byte	0x03, 0x5f
        /*0052*/ 	.short	0x0101


	//----- nvinfo : EIATTR_VRC_CTA_INIT_COUNT
	.align		4
        /*0054*/ 	.byte	0x02, 0x4a
	.zero		1
	.zero		1


	//----- nvinfo : EIATTR_EXIT_INSTR_OFFSETS
	.align		4
        /*0058*/ 	.byte	0x04, 0x1c
        /*005a*/ 	.short	(.L_183 - .L_182)


	//   ....[0]....
.L_182:
        /*005c*/ 	.word	0x00000630


	//----- nvinfo : EIATTR_CRS_STACK_SIZE
	.align		4
.L_183:
        /*0060*/ 	.byte	0x04, 0x1e
        /*0062*/ 	.short	(.L_185 - .L_184)
.L_184:
        /*0064*/ 	.word	0x00000000


	//----- nvinfo : EIATTR_CBANK_PARAM_SIZE
	.align		4
.L_185:
        /*0068*/ 	.byte	0x03, 0x19
        /*006a*/ 	.short	0x0018


	//----- nvinfo : EIATTR_PARAM_CBANK
	.align		4
        /*006c*/ 	.byte	0x04, 0x0a
        /*006e*/ 	.short	(.L_187 - .L_186)
	.align		4
.L_186:
        /*0070*/ 	.word	index@(.nv.constant0._Z20MatrixAppendIdentityPdS_ii)
        /*0074*/ 	.short	0x0380
        /*0076*/ 	.short	0x0018


	//----- nvinfo : EIATTR_SW_WAR
	.align		4
.L_187:
        /*0078*/ 	.byte	0x04, 0x36
        /*007a*/ 	.short	(.L_189 - .L_188)
.L_188:
        /*007c*/ 	.word	0x00000008
.L_189:


//--------------------- .nv.info._Z13MatrixInversePdii --------------------------
	.section	.nv.info._Z13MatrixInversePdii,"",@"SHT_CUDA_INFO"
	.sectionflags	@""
	.align	4


	//----- nvinfo : EIATTR_CUDA_API_VERSION
	.align		4
        /*0000*/ 	.byte	0x04, 0x37
        /*0002*/ 	.short	(.L_191 - .L_190)
.L_190:
        /*0004*/ 	.word	0x00000082


	//----- nvinfo : EIATTR_KPARAM_INFO
	.align		4
.L_191:
        /*0008*/ 	.byte	0x04, 0x17
        /*000a*/ 	.short	(.L_193 - .L_192)
.L_192:
        /*000c*/ 	.word	0x00000000
        /*0010*/ 	.short	0x0002
        /*0012*/ 	.short	0x000c
        /*0014*/ 	.byte	0x00, 0xf0, 0x11, 0x00


	//----- nvinfo : EIATTR_KPARAM_INFO
	.align		4
.L_193:
        /*0018*/ 	.byte	0x04, 0x17
        /*001a*/ 	.short	(.L_195 - .L_194)
.L_194:
        /*001c*/ 	.word	0x00000000
        /*0020*/ 	.short	0x0001
        /*0022*/ 	.short	0x0008
        /*0024*/ 	.byte	0x00, 0xf0, 0x11, 0x00


	//----- nvinfo : EIATTR_KPARAM_INFO
	.align		4
.L_195:
        /*0028*/ 	.byte	0x04, 0x17
        /*002a*/ 	.short	(.L_197 - .L_196)
.L_196:
        /*002c*/ 	.word	0x00000000
        /*0030*/ 	.short	0x0000
        /*0032*/ 	.short	0x0000
        /*0034*/ 	.byte	0x00, 0xf5, 0x21, 0x00


	//----- nvinfo : EIATTR_SPARSE_MMA_MASK
	.align		4
.L_197:
        /*0038*/ 	.byte	0x03, 0x50
        /*003a*/ 	.short	0x0000


	//----- nvinfo : EIATTR_MAXREG_COUNT
	.align		4
        /*003c*/ 	.byte	0x03, 0x1b
        /*003e*/ 	.short	0x00ff


	//----- nvinfo : EIATTR_NUM_BARRIERS
	.align		4
        /*0040*/ 	.byte	0x02, 0x4c
        /*0042*/ 	.byte	0x01
	.zero		1


	//----- nvinfo : EIATTR_MERCURY_ISA_VERSION
	.align		4
        /*0044*/ 	.byte	0x03, 0x5f
        /*0046*/ 	.short	0x0101


	//----- nvinfo : EIATTR_VRC_CTA_INIT_COUNT
	.align		4
        /*0048*/ 	.byte	0x02, 0x4a
	.zero		1
	.zero		1


	//----- nvinfo : EIATTR_EXIT_INSTR_OFFSETS
	.align		4
        /*004c*/ 	.byte	0x04, 0x1c
        /*004e*/ 	.short	(.L_199 - .L_198)


	//   ....[0]....
.L_198:
        /*0050*/ 	.word	0x00000060


	//   ....[1]....
        /*0054*/ 	.word	0x000019b0


	//----- nvinfo : EIATTR_CRS_STACK_SIZE
	.align		4
.L_199:
        /*0058*/ 	.byte	0x04, 0x1e
        /*005a*/ 	.short	(.L_201 - .L_200)
.L_200:
        /*005c*/ 	.word	0x00000000


	//----- nvinfo : EIATTR_CBANK_PARAM_SIZE
	.align		4
.L_201:
        /*0060*/ 	.byte	0x03, 0x19
        /*0062*/ 	.short	0x0010


	//----- nvinfo : EIATTR_PARAM_CBANK
	.align		4
        /*0064*/ 	.byte	0x04, 0x0a
        /*0066*/ 	.short	(.L_203 - .L_202)
	.align		4
.L_202:
        /*0068*/ 	.word	index@(.nv.constant0._Z13MatrixInversePdii)
        /*006c*/ 	.short	0x0380
        /*006e*/ 	.short	0x0010


	//----- nvinfo : EIATTR_SW_WAR
	.align		4
.L_203:
        /*0070*/ 	.byte	0x04, 0x36
        /*0072*/ 	.short	(.L_205 - .L_204)
.L_204:
        /*0074*/ 	.word	0x00000008
.L_205:


//--------------------- .nv.callgraph             --------------------------
	.section	.nv.callgraph,"",@"SHT_CUDA_CALLGRAPH"
	.align	4
	.sectionentsize	8
	.align		4
        /*0000*/ 	.word	0x00000000
	.align		4
        /*0004*/ 	.word	0xffffffff
	.align		4
        /*0008*/ 	.word	0x00000000
	.align		4
        /*000c*/ 	.word	0xfffffffe
	.align		4
        /*0010*/ 	.word	0x00000000
	.align		4
        /*0014*/ 	.word	0xfffffffd
	.align		4
        /*0018*/ 	.word	0x00000000
	.align		4
        /*001c*/ 	.word	0xfffffffc


//--------------------- .text._Z9AppendOnePdS_ii  --------------------------
	.section	.text._Z9AppendOnePdS_ii,"ax",@progbits
	.align	128
        .global         _Z9AppendOnePdS_ii
        .type           _Z9AppendOnePdS_ii,@function
        .size           _Z9AppendOnePdS_ii,(.L_x_44 - _Z9AppendOnePdS_ii)
        .other          _Z9AppendOnePdS_ii,@"STO_CUDA_ENTRY STV_DEFAULT"
_Z9AppendOnePdS_ii:
.text._Z9AppendOnePdS_ii:
[----:B------:R-:W-:Y:S01]  /*0000*/  LDC R1, c[0x0][0x37c] ;  /* 0x0000df00ff017b82 */ /* 0x000fe20000000800 */
[----:B------:R-:W0:Y:S07]  /*0010*/  S2R R5, SR_TID.X ;  /* 0x0000000000057919 */ /* 0x000e2e0000002100 */
[----:B------:R-:W0:Y:S01]  /*0020*/  S2UR UR6, SR_CTAID.X ;  /* 0x00000000000679c3 */ /* 0x000e220000002500 */
[----:B------:R-:W1:Y:S07]  /*0030*/  LDCU.64 UR4, c[0x0][0x358] ;  /* 0x00006b00ff0477ac */ /* 0x000e6e0008000a00 */
[----:B------:R-:W0:Y:S08]  /*0040*/  LDC R4, c[0x0][0x360] ;  /* 0x0000d800ff047b82 */ /* 0x000e300000000800 */
[----:B------:R-:W2:Y:S01]  /*0050*/  LDC.64 R2, c[0x0][0x380] ;  /* 0x0000e000ff027b82 */ /* 0x000ea20000000a00 */
[----:B0-----:R-:W-:-:S07]  /*0060*/  IMAD R4, R4, UR6, R5 ;  /* 0x0000000604047c24 */ /* 0x001fce000f8e0205 */
[----:B------:R-:W0:Y:S01]  /*0070*/  LDC R5, c[0x0][0x394] ;  /* 0x0000e500ff057b82 */ /* 0x000e220000000800 */
[----:B--2---:R-:W-:-:S06]  /*0080*/  IMAD.WIDE R2, R4, 0x8, R2 ;  /* 0x0000000804027825 */ /* 0x004fcc00078e0202 */
[----:B-1----:R-:W2:Y:S01]  /*0090*/  LDG.E.64 R2, desc[UR4][R2.64] ;  /* 0x0000000402027981 */ /* 0x002ea2000c1e1b00 */
[----:B------:R-:W-:Y:S02]  /*00a0*/  IABS R12, R4 ;  /* 0x00000004000c7213 */ /* 0x000fe40000000000 */
[----:B0-----:R-:W-:-:S04]  /*00b0*/  IABS R9, R5 ;  /* 0x0000000500097213 */ /* 0x001fc80000000000 */
[----:B------:R-:W0:Y:S08]  /*00c0*/  I2F.RP R8, R9 ;  /* 0x0000000900087306 */ /* 0x000e300000209400 */
[----:B0-----:R-:W0:Y:S02]  /*00d0*/  MUFU.RCP R8, R8 ;  /* 0x0000000800087308 */ /* 0x001e240000001000 */
[----:B0-----:R-:W-:-:S06]  /*00e0*/  VIADD R6, R8, 0xffffffe ;  /* 0x0ffffffe08067836 */ /* 0x001fcc0000000000 */
[----:B------:R0:W1:Y:S02]  /*00f0*/  F2I.FTZ.U32.TRUNC.NTZ R7, R6 ;  /* 0x0000000600077305 */ /* 0x000064000021f000 */
[----:B0-----:R-:W-:Y:S02]  /*0100*/  HFMA2 R6, -RZ, RZ, 0, 0 ;  /* 0x00000000ff067431 */ /* 0x001fe400000001ff */
[----:B-1----:R-:W-:-:S04]  /*0110*/  IMAD.MOV R0, RZ, RZ, -R7 ;  /* 0x000000ffff007224 */ /* 0x002fc800078e0a07 */
[----:B------:R-:W-:Y:S02]  /*0120*/  IMAD R11, R0, R9, RZ ;  /* 0x00000009000b7224 */ /* 0x000fe400078e02ff */
[----:B------:R-:W-:Y:S02]  /*0130*/  VIADD R0, R5, 0x1 ;  /* 0x0000000105007836 */ /* 0x000fe40000000000 */
[----:B------:R-:W-:-:S03]  /*0140*/  IMAD.HI.U32 R7, R7, R11, R6 ;  /* 0x0000000b07077227 */ /* 0x000fc600078e0006 */
[-C--:B------:R-:W-:Y:S02]  /*0150*/  IABS R6, R0.reuse ;  /* 0x0000000000067213 */ /* 0x080fe40000000000 */
[----:B------:R-:W-:Y:S01]  /*0160*/  IABS R11, R0 ;  /* 0x00000000000b7213 */ /* 0x000fe20000000000 */
[----:B------:R-:W-:Y:S01]  /*0170*/  IMAD.HI.U32 R7, R7, R12, RZ ;  /* 0x0000000c07077227 */ /* 0x000fe200078e00ff */
[----:B------:R-:W0:Y:S03]  /*0180*/  I2F.RP R10, R6 ;  /* 0x00000006000a7306 */ /* 0x000e260000209400 */
[----:B------:R-:W-:-:S04]  /*0190*/  IMAD.MOV R8, RZ, RZ, -R7 ;  /* 0x000000ffff087224 */ /* 0x000fc800078e0a07 */
[----:B------:R-:W-:-:S05]  /*01a0*/  IMAD R8, R9, R8, R12 ;  /* 0x0000000809087224 */ /* 0x000fca00078e020c */
[----:B------:R-:W-:Y:S01]  /*01b0*/  ISETP.GT.U32.AND P2, PT, R9, R8, PT ;  /* 0x000000080900720c */ /* 0x000fe20003f44070 */
[----:B0-----:R-:W0:-:S12]  /*01c0*/  MUFU.RCP R10, R10 ;  /* 0x0000000a000a7308 */ /* 0x001e180000001000 */
[-C--:B------:R-:W-:Y:S01]  /*01d0*/  @!P2 IADD3 R8, PT, PT, R8, -R9.reuse, RZ ;  /* 0x800000090808a210 */ /* 0x080fe20007ffe0ff */
[----:B------:R-:W-:Y:S01]  /*01e0*/  @!P2 VIADD R7, R7, 0x1 ;  /* 0x000000010707a836 */ /* 0x000fe20000000000 */
[----:B------:R-:W-:Y:S02]  /*01f0*/  ISETP.NE.AND P2, PT, R5, RZ, PT ;  /* 0x000000ff0500720c */ /* 0x000fe40003f45270 */
[----:B------:R-:W-:Y:S02]  /*0200*/  ISETP.GE.U32.AND P0, PT, R8, R9, PT ;  /* 0x000000090800720c */ /* 0x000fe40003f06070 */
[----:B------:R-:W-:Y:S01]  /*0210*/  LOP3.LUT R8, R4, R5, RZ, 0x3c, !PT ;  /* 0x0000000504087212 */ /* 0x000fe200078e3cff */
[----:B0-----:R-:W-:-:S03]  /*0220*/  VIADD R9, R10, 0xffffffe ;  /* 0x0ffffffe0a097836 */ /* 0x001fc60000000000 */
[----:B------:R-:W-:Y:S01]  /*0230*/  ISETP.GE.AND P1, PT, R8, RZ, PT ;  /* 0x000000ff0800720c */ /* 0x000fe20003f26270 */
[----:B------:R-:W-:Y:S02]  /*0240*/  IMAD.MOV.U32 R8, RZ, RZ, RZ ;  /* 0x000000ffff087224 */ /* 0x000fe400078e00ff */
[----:B------:R-:W0:Y:S04]  /*0250*/  F2I.FTZ.U32.TRUNC.NTZ R9, R9 ;  /* 0x0000000900097305 */ /* 0x000e28000021f000 */
[----:B------:R-:W-:-:S06]  /*0260*/  @P0 IADD3 R7, PT, PT, R7, 0x1, RZ ;  /* 0x0000000107070810 */ /* 0x000fcc0007ffe0ff */
[----:B------:R-:W-:Y:S01]  /*0270*/  @!P1 IMAD.MOV R7, RZ, RZ, -R7 ;  /* 0x000000ffff079224 */ /* 0x000fe200078e0a07 */
[----:B------:R-:W-:Y:S02]  /*0280*/  @!P2 LOP3.LUT R7, RZ, R5, RZ, 0x33, !PT ;  /* 0x00000005ff07a212 */ /* 0x000fe400078e33ff */
[----:B0-----:R-:W-:-:S03]  /*0290*/  IADD3 R5, PT, PT, RZ, -R9, RZ ;  /* 0x80000009ff057210 */ /* 0x001fc60007ffe0ff */
[----:B------:R-:W-:Y:S02]  /*02a0*/  IMAD.IADD R7, R4, 0x1, R7 ;  /* 0x0000000104077824 */ /* 0x000fe400078e0207 */
[----:B------:R-:W-:-:S03]  /*02b0*/  IMAD R5, R5, R6, RZ ;  /* 0x0000000605057224 */ /* 0x000fc600078e02ff */
[----:B------:R-:W-:Y:S01]  /*02c0*/  IADD3 R4, PT, PT, R7, 0x1, RZ ;  /* 0x0000000107047810 */ /* 0x000fe20007ffe0ff */
[----:B------:R-:W-:-:S03]  /*02d0*/  IMAD.HI.U32 R8, R9, R5, R8 ;  /* 0x0000000509087227 */ /* 0x000fc600078e0008 */
[----:B------:R-:W-:Y:S02]  /*02e0*/  IABS R10, R4 ;  /* 0x00000004000a7213 */ /* 0x000fe40000000000 */
[----:B------:R-:W-:Y:S02]  /*02f0*/  IADD3 R5, PT, PT, RZ, -R11, RZ ;  /* 0x8000000bff057210 */ /* 0x000fe40007ffe0ff */
[----:B------:R-:W-:Y:S01]  /*0300*/  ISETP.GE.AND P2, PT, R4, RZ, PT ;  /* 0x000000ff0400720c */ /* 0x000fe20003f46270 */
[----:B------:R-:W-:-:S04]  /*0310*/  IMAD.MOV.U32 R9, RZ, RZ, R10 ;  /* 0x000000ffff097224 */ /* 0x000fc800078e000a */
[----:B------:R-:W-:-:S04]  /*0320*/  IMAD.HI.U32 R8, R8, R9, RZ ;  /* 0x0000000908087227 */ /* 0x000fc800078e00ff */
[----:B------:R-:W-:Y:S02]  /*0330*/  IMAD R9, R8, R5, R9 ;  /* 0x0000000508097224 */ /* 0x000fe400078e0209 */
[----:B------:R-:W0:Y:S03]  /*0340*/  LDC.64 R4, c[0x0][0x388] ;  /* 0x0000e200ff047b82 */ /* 0x000e260000000a00 */
[----:B------:R-:W-:-:S13]  /*0350*/  ISETP.GT.U32.AND P0, PT, R6, R9, PT ;  /* 0x000000090600720c */ /* 0x000fda0003f04070 */
[----:B------:R-:W-:Y:S02]  /*0360*/  @!P0 IADD3 R9, PT, PT, R9, -R6, RZ ;  /* 0x8000000609098210 */ /* 0x000fe40007ffe0ff */
[----:B------:R-:W-:Y:S02]  /*0370*/  ISETP.NE.AND P0, PT, R0, RZ, PT ;  /* 0x000000ff0000720c */ /* 0x000fe40003f05270 */
[----:B------:R-:W-:Y:S01]  /*0380*/  ISETP.GT.U32.AND P1, PT, R6, R9, PT ;  /* 0x000000090600720c */ /* 0x000fe20003f24070 */
[----:B0-----:R-:W-:-:S12]  /*0390*/  IMAD.WIDE R4, R7, 0x8, R4 ;  /* 0x0000000807047825 */ /* 0x001fd800078e0204 */
[----:B------:R-:W-:-:S05]  /*03a0*/  @!P1 IMAD.IADD R9, R9, 0x1, -R6 ;  /* 0x0000000109099824 */ /* 0x000fca00078e0a06 */
[----:B------:R-:W-:Y:S02]  /*03b0*/  @!P2 IADD3 R9, PT, PT, -R9, RZ, RZ ;  /* 0x000000ff0909a210 */ /* 0x000fe40007ffe1ff */
[----:B------:R-:W-:-:S04]  /*03c0*/  @!P0 LOP3.LUT R9, RZ, R0, RZ, 0x33, !PT ;  /* 0x00000000ff098212 */ /* 0x000fc800078e33ff */
[----:B------:R-:W-:Y:S01]  /*03d0*/  ISETP.NE.AND P0, PT, R9, 0x1, PT ;  /* 0x000000010900780c */ /* 0x000fe20003f05270 */
[----:B--2---:R0:W-:-:S12]  /*03e0*/  STG.E.64 desc[UR4][R4.64+0x8], R2 ;  /* 0x0000080204007986 */ /* 0x0041d8000c101b04 */
[----:B------:R-:W-:Y:S05]  /*03f0*/  @P0 EXIT ;  /* 0x000000000000094d */ /* 0x000fea0003800000 */
[----:B0-----:R-:W-:Y:S01]  /*0400*/  IMAD.MOV.U32 R2, RZ, RZ, 0x0 ;  /* 0x00000000ff027424 */ /* 0x001fe200078e00ff */
[----:B------:R-:W-:-:S05]  /*0410*/  MOV R3, 0x3ff00000 ;  /* 0x3ff0000000037802 */ /* 0x000fca0000000f00 */
[----:B------:R-:W-:Y:S01]  /*0420*/  STG.E.64 desc[UR4][R4.64], R2 ;  /* 0x0000000204007986 */ /* 0x000fe2000c101b04 */
[----:B------:R-:W-:Y:S05]  /*0430*/  EXIT ;  /* 0x000000000000794d */ /* 0x000fea0003800000 */
.L_x_0:
[----:B------:R-:W-:-:S00]  /*0440*/  BRA `(.L_x_0) ;  /* 0xfffffffc00fc7947 */ /* 0x000fc0000383ffff */
[----:B------:R-:W-:-:S00]  /*0450*/  NOP ;  /* 0x0000000000007918 */ /* 0x000fc00000000000 */
        /* <DEDUP_REMOVED lines=10> */
.L_x_44:


//--------------------- .text._Z19AddLambdaToDiagonalPddii --------------------------
	.section	.text._Z19AddLambdaToDiagonalPddii,"ax",@progbits
	.align	128
        .global         _Z19AddLambdaToDiagonalPddii
        .type           _Z19AddLambdaToDiagonalPddii,@function
        .size           _Z19AddLambdaToDiagonalPddii,(.L_x_45 - _Z19AddLambdaToDiagonalPddii)
        .other          _Z19AddLambdaToDiagonalPddii,@"STO_CUDA_ENTRY STV_DEFAULT"
_Z19AddLambdaToDiagonalPddii:
.text._Z19AddLambdaToDiagonalPddii:
[----:B------:R-:W-:Y:S08]  /*0000*/  LDC R1, c[0x0][0x37c] ;  /* 0x0000df00ff017b82 */ /* 0x000ff00000000800 */
[----:B------:R-:W0:Y:S01]  /*0010*/  LDC R6, c[0x0][0x390] ;  /* 0x0000e400ff067b82 */ /* 0x000e220000000800 */
[----:B------:R-:W1:Y:S07]  /*0020*/  S2R R4, SR_TID.X ;  /* 0x0000000000047919 */ /* 0x000e6e0000002100 */
[----:B------:R-:W1:Y:S08]  /*0030*/  S2UR UR4, SR_CTAID.X ;  /* 0x00000000000479c3 */ /* 0x000e700000002500 */
[----:B------:R-:W1:Y:S01]  /*0040*/  LDC R5, c[0x0][0x360] ;  /* 0x0000d800ff057b82 */ /* 0x000e620000000800 */
[----:B0-----:R-:W-:-:S04]  /*0050*/  IABS R7, R6 ;  /* 0x0000000600077213 */ /* 0x001fc80000000000 */
[----:B------:R-:W0:Y:S01]  /*0060*/  I2F.RP R0, R7 ;  /* 0x0000000700007306 */ /* 0x000e220000209400 */
[----:B-1----:R-:W-:-:S07]  /*0070*/  IMAD R5, R5, UR4, R4 ;  /* 0x0000000405057c24 */ /* 0x002fce000f8e0204 */
[----:B0-----:R-:W0:Y:S02]  /*0080*/  MUFU.RCP R0, R0 ;  /* 0x0000000000007308 */ /* 0x001e240000001000 */
[----:B0-----:R-:W-:Y:S01]  /*0090*/  VIADD R2, R0, 0xffffffe ;  /* 0x0ffffffe00027836 */ /* 0x001fe20000000000 */
[----:B------:R-:W-:-:S05]  /*00a0*/  IABS R0, R5 ;  /* 0x0000000500007213 */ /* 0x000fca0000000000 */
[----:B------:R0:W1:Y:S02]  /*00b0*/  F2I.FTZ.U32.TRUNC.NTZ R3, R2 ;  /* 0x0000000200037305 */ /* 0x000064000021f000 */
[----:B0-----:R-:W-:Y:S02]  /*00c0*/  HFMA2 R2, -RZ, RZ, 0, 0 ;  /* 0x00000000ff027431 */ /* 0x001fe400000001ff */
[----:B-1----:R-:W-:-:S04]  /*00d0*/  IMAD.MOV R8, RZ, RZ, -R3 ;  /* 0x000000ffff087224 */ /* 0x002fc800078e0a03 */
[----:B------:R-:W-:-:S04]  /*00e0*/  IMAD R9, R8, R7, RZ ;  /* 0x0000000708097224 */ /* 0x000fc800078e02ff */
[----:B------:R-:W-:-:S06]  /*00f0*/  IMAD.HI.U32 R3, R3, R9, R2 ;  /* 0x0000000903037227 */ /* 0x000fcc00078e0002 */
[----:B------:R-:W-:-:S04]  /*0100*/  IMAD.HI.U32 R3, R3, R0, RZ ;  /* 0x0000000003037227 */ /* 0x000fc800078e00ff */
[----:B------:R-:W-:-:S04]  /*0110*/  IMAD.MOV R4, RZ, RZ, -R3 ;  /* 0x000000ffff047224 */ /* 0x000fc800078e0a03 */
[----:B------:R-:W-:-:S05]  /*0120*/  IMAD R0, R7, R4, R0 ;  /* 0x0000000407007224 */ /* 0x000fca00078e0200 */
[----:B------:R-:W-:-:S13]  /*0130*/  ISETP.GT.U32.AND P2, PT, R7, R0, PT ;  /* 0x000000000700720c */ /* 0x000fda0003f44070 */
[-C--:B------:R-:W-:Y:S01]  /*0140*/  @!P2 IADD3 R0, PT, PT, R0, -R7.reuse, RZ ;  /* 0x800000070000a210 */ /* 0x080fe20007ffe0ff */
[----:B------:R-:W-:Y:S01]  /*0150*/  @!P2 VIADD R3, R3, 0x1 ;  /* 0x000000010303a836 */ /* 0x000fe20000000000 */
[----:B------:R-:W-:Y:S02]  /*0160*/  ISETP.NE.AND P2, PT, R6, RZ, PT ;  /* 0x000000ff0600720c */ /* 0x000fe40003f45270 */
[----:B------:R-:W-:Y:S02]  /*0170*/  ISETP.GE.U32.AND P0, PT, R0, R7, PT ;  /* 0x000000070000720c */ /* 0x000fe40003f06070 */
[----:B------:R-:W-:-:S04]  /*0180*/  LOP3.LUT R0, R5, R6, RZ, 0x3c, !PT ;  /* 0x0000000605007212 */ /* 0x000fc800078e3cff */
[----:B------:R-:W-:-:S07]  /*0190*/  ISETP.GE.AND P1, PT, R0, RZ, PT ;  /* 0x000000ff0000720c */ /* 0x000fce0003f26270 */
[----:B------:R-:W-:-:S06]  /*01a0*/  @P0 IADD3 R3, PT, PT, R3, 0x1, RZ ;  /* 0x0000000103030810 */ /* 0x000fcc0007ffe0ff */
[----:B------:R-:W-:Y:S01]  /*01b0*/  @!P1 IMAD.MOV R3, RZ, RZ, -R3 ;  /* 0x000000ffff039224 */ /* 0x000fe200078e0a03 */
[----:B------:R-:W-:-:S05]  /*01c0*/  @!P2 LOP3.LUT R3, RZ, R6, RZ, 0x33, !PT ;  /* 0x00000006ff03a212 */ /* 0x000fca00078e33ff */
[----:B------:R-:W-:-:S05]  /*01d0*/  IMAD R0, R3, R6, R3 ;  /* 0x0000000603007224 */ /* 0x000fca00078e0203 */
[----:B------:R-:W-:-:S13]  /*01e0*/  ISETP.NE.AND P0, PT, R0, R5, PT ;  /* 0x000000050000720c */ /* 0x000fda0003f05270 */
[----:B------:R-:W-:Y:S05]  /*01f0*/  @P0 EXIT ;  /* 0x000000000000094d */ /* 0x000fea0003800000 */
[----:B------:R-:W0:Y:S01]  /*0200*/  LDC.64 R2, c[0x0][0x380] ;  /* 0x0000e000ff027b82 */ /* 0x000e220000000a00 */
[----:B------:R-:W1:Y:S07]  /*0210*/  LDCU.64 UR4, c[0x0][0x358] ;  /* 0x00006b00ff0477ac */ /* 0x000e6e0008000a00 */
[----:B------:R-:W2:Y:S01]  /*0220*/  LDC.64 R6, c[0x0][0x388] ;  /* 0x0000e200ff067b82 */ /* 0x000ea20000000a00 */
[----:B0-----:R-:W-:-:S05]  /*0230*/  IMAD.WIDE R2, R5, 0x8, R2 ;  /* 0x0000000805027825 */ /* 0x001fca00078e0202 */
[----:B-1----:R-:W2:Y:S02]  /*0240*/  LDG.E.64 R4, desc[UR4][R2.64] ;  /* 0x0000000402047981 */ /* 0x002ea4000c1e1b00 */
[----:B--2---:R-:W-:-:S07]  /*0250*/  DADD R4, R4, R6 ;  /* 0x0000000004047229 */ /* 0x004fce0000000006 */
[----:B------:R-:W-:Y:S01]  /*0260*/  STG.E.64 desc[UR4][R2.64], R4 ;  /* 0x0000000402007986 */ /* 0x000fe2000c101b04 */
[----:B------:R-:W-:Y:S05]  /*0270*/  EXIT ;  /* 0x000000000000794d */ /* 0x000fea0003800000 */
.L_x_1:
        /* <DEDUP_REMOVED lines=16> */
.L_x_45:


//--------------------- .text._Z9MatrixMulPdS_S_iiii --------------------------
	.section	.text._Z9MatrixMulPdS_S_iiii,"ax",@progbits
	.align	128
        .global         _Z9MatrixMulPdS_S_iiii
        .type           _Z9MatrixMulPdS_S_iiii,@function
        .size           _Z9MatrixMulPdS_S_iiii,(.L_x_46 - _Z9MatrixMulPdS_S_iiii)
        .other          _Z9MatrixMulPdS_S_iiii,@"STO_CUDA_ENTRY STV_DEFAULT"
_Z9MatrixMulPdS_S_iiii:
.text._Z9MatrixMulPdS_S_iiii:
[----:B------:R-:W-:Y:S08]  /*0000*/  LDC R1, c[0x0][0x37c] ;  /* 0x0000df00ff017b82 */ /* 0x000ff00000000800 */
[----:B------:R-:W0:Y:S01]  /*0010*/  LDC R0, c[0x0][0x398] ;  /* 0x0000e600ff007b82 */ /* 0x000e220000000800 */
[----:B------:R-:W0:Y:S02]  /*0020*/  LDCU UR4, c[0x0][0x3a4] ;  /* 0x00007480ff0477ac */ /* 0x000e240008000800 */
[----:B0-----:R-:W-:-:S13]  /*0030*/  ISETP.NE.AND P0, PT, R0, UR4, PT ;  /* 0x0000000400007c0c */ /* 0x001fda000bf05270 */
[----:B------:R-:W-:Y:S05]  /*0040*/  @P0 EXIT ;  /* 0x000000000000094d */ /* 0x000fea0003800000 */
[----:B------:R-:W0:Y:S01]  /*0050*/  S2R R2, SR_TID.X ;  /* 0x0000000000027919 */ /* 0x000e220000002100 */
[----:B------:R-:W0:Y:S01]  /*0060*/  S2UR UR4, SR_CTAID.X ;  /* 0x00000000000479c3 */ /* 0x000e220000002500 */
[----:B------:R-:W1:Y:S01]  /*0070*/  LDCU.64 UR6, c[0x0][0x358] ;  /* 0x00006b00ff0677ac */ /* 0x000e620008000a00 */
[----:B------:R-:W-:-:S06]  /*0080*/  ISETP.GE.AND P0, PT, R0, 0x1, PT ;  /* 0x000000010000780c */ /* 0x000fcc0003f06270 */
[----:B------:R-:W0:Y:S08]  /*0090*/  LDC R7, c[0x0][0x360] ;  /* 0x0000d800ff077b82 */ /* 0x000e300000000800 */
[----:B------:R-:W2:Y:S01]  /*00a0*/  LDC.64 R10, c[0x0][0x390] ;  /* 0x0000e400ff0a7b82 */ /* 0x000ea20000000a00 */
[----:B0-----:R-:W-:-:S04]  /*00b0*/  IMAD R7, R7, UR4, R2 ;  /* 0x0000000407077c24 */ /* 0x001fc8000f8e0202 */
[----:B--2---:R-:W-:-:S05]  /*00c0*/  IMAD.WIDE R10, R7, 0x8, R10 ;  /* 0x00000008070a7825 */ /* 0x004fca00078e020a */
[----:B-1----:R0:W-:Y:S01]  /*00d0*/  STG.E.64 desc[UR6][R10.64], RZ ;  /* 0x000000ff0a007986 */ /* 0x0021e2000c101b06 */
[----:B------:R-:W-:Y:S06]  /*00e0*/  BAR.SYNC.DEFER_BLOCKING 0x0 ;  /* 0x0000000000007b1d */ /* 0x000fec0000010000 */
[----:B------:R-:W-:Y:S05]  /*00f0*/  @!P0 EXIT ;  /* 0x000000000000894d */ /* 0x000fea0003800000 */
[----:B------:R-:W1:Y:S01]  /*0100*/  LDC R2, c[0x0][0x3a0] ;  /* 0x0000e800ff027b82 */ /* 0x000e620000000800 */
[----:B------:R-:W-:Y:S01]  /*0110*/  IABS R8, R7 ;  /* 0x0000000700087213 */ /* 0x000fe20000000000 */
[----:B------:R2:W5:Y:S01]  /*0120*/  LDG.E.64 R16, desc[UR6][R10.64] ;  /* 0x000000060a107981 */ /* 0x000562000c1e1b00 */
[----:B-1----:R-:W-:-:S04]  /*0130*/  IABS R6, R2 ;  /* 0x0000000200067213 */ /* 0x002fc80000000000 */
[----:B------:R-:W1:Y:S08]  /*0140*/  I2F.RP R3, R6 ;  /* 0x0000000600037306 */ /* 0x000e700000209400 */
[----:B-1----:R-:W1:Y:S02]  /*0150*/  MUFU.RCP R3, R3 ;  /* 0x0000000300037308 */ /* 0x002e640000001000 */
[----:B-1----:R-:W-:-:S06]  /*0160*/  IADD3 R4, PT, PT, R3, 0xffffffe, RZ ;  /* 0x0ffffffe03047810 */ /* 0x002fcc0007ffe0ff */
[----:B------:R1:W3:Y:S02]  /*0170*/  F2I.FTZ.U32.TRUNC.NTZ R5, R4 ;  /* 0x0000000400057305 */ /* 0x0002e4000021f000 */
[----:B-1----:R-:W-:Y:S01]  /*0180*/  IMAD.MOV.U32 R4, RZ, RZ, RZ ;  /* 0x000000ffff047224 */ /* 0x002fe200078e00ff */
[----:B---3--:R-:W-:-:S05]  /*0190*/  IADD3 R9, PT, PT, RZ, -R5, RZ ;  /* 0x80000005ff097210 */ /* 0x008fca0007ffe0ff */
[----:B------:R-:W-:-:S04]  /*01a0*/  IMAD R9, R9, R6, RZ ;  /* 0x0000000609097224 */ /* 0x000fc800078e02ff */
[----:B------:R-:W-:-:S06]  /*01b0*/  IMAD.HI.U32 R5, R5, R9, R4 ;  /* 0x0000000905057227 */ /* 0x000fcc00078e0004 */
[----:B------:R-:W-:-:S05]  /*01c0*/  IMAD.HI.U32 R5, R5, R8, RZ ;  /* 0x0000000805057227 */ /* 0x000fca00078e00ff */
[----:B------:R-:W-:-:S05]  /*01d0*/  IADD3 R3, PT, PT, -R5, RZ, RZ ;  /* 0x000000ff05037210 */ /* 0x000fca0007ffe1ff */
[----:B------:R-:W-:-:S05]  /*01e0*/  IMAD R3, R6, R3, R8 ;  /* 0x0000000306037224 */ /* 0x000fca00078e0208 */
[----:B------:R-:W-:-:S13]  /*01f0*/  ISETP.GT.U32.AND P2, PT, R6, R3, PT ;  /* 0x000000030600720c */ /* 0x000fda0003f44070 */
[-C--:B------:R-:W-:Y:S01]  /*0200*/  @!P2 IADD3 R3, PT, PT, R3, -R6.reuse, RZ ;  /* 0x800000060303a210 */ /* 0x080fe20007ffe0ff */
[----:B------:R-:W-:Y:S01]  /*0210*/  @!P2 VIADD R5, R5, 0x1 ;  /* 0x000000010505a836 */ /* 0x000fe20000000000 */
[----:B------:R-:W-:Y:S02]  /*0220*/  ISETP.NE.AND P2, PT, R2, RZ, PT ;  /* 0x000000ff0200720c */ /* 0x000fe40003f45270 */
[----:B------:R-:W-:Y:S02]  /*0230*/  ISETP.GE.U32.AND P0, PT, R3, R6, PT ;  /* 0x000000060300720c */ /* 0x000fe40003f06070 */
[----:B------:R-:W-:-:S04]  /*0240*/  LOP3.LUT R3, R7, R2, RZ, 0x3c, !PT ;  /* 0x0000000207037212 */ /* 0x000fc800078e3cff */
[----:B------:R-:W-:Y:S02]  /*0250*/  ISETP.GE.AND P1, PT, R3, RZ, PT ;  /* 0x000000ff0300720c */ /* 0x000fe40003f26270 */
[----:B------:R-:W-:-:S05]  /*0260*/  LOP3.LUT R3, R0, 0x7, RZ, 0xc0, !PT ;  /* 0x0000000700037812 */ /* 0x000fca00078ec0ff */
[----:B------:R-:W-:Y:S02]  /*0270*/  @P0 IADD3 R5, PT, PT, R5, 0x1, RZ ;  /* 0x0000000105050810 */ /* 0x000fe40007ffe0ff */
[----:B------:R-:W-:Y:S02]  /*0280*/  ISETP.GE.U32.AND P0, PT, R0, 0x8, PT ;  /* 0x000000080000780c */ /* 0x000fe40003f06070 */
[----:B------:R-:W-:-:S05]  /*0290*/  MOV R9, R5 ;  /* 0x0000000500097202 */ /* 0x000fca0000000f00 */
[----:B------:R-:W-:Y:S01]  /*02a0*/  @!P1 IMAD.MOV R9, RZ, RZ, -R9 ;  /* 0x000000ffff099224 */ /* 0x000fe200078e0a09 */
[----:B------:R-:W-:Y:S02]  /*02b0*/  @!P2 LOP3.LUT R9, RZ, R2, RZ, 0x33, !PT ;  /* 0x00000002ff09a212 */ /* 0x000fe400078e33ff */
[----:B------:R-:W-:Y:S02]  /*02c0*/  ISETP.NE.AND P1, PT, R3, RZ, PT ;  /* 0x000000ff0300720c */ /* 0x000fe40003f25270 */
[----:B------:R-:W-:-:S05]  /*02d0*/  IADD3 R5, PT, PT, -R9, RZ, RZ ;  /* 0x000000ff09057210 */ /* 0x000fca0007ffe1ff */
[----:B------:R-:W-:Y:S02]  /*02e0*/  IMAD R5, R2, R5, R7 ;  /* 0x0000000502057224 */ /* 0x000fe400078e0207 */
[----:B------:R-:W-:Y:S01]  /*02f0*/  IMAD R7, R9, R0, RZ ;  /* 0x0000000009077224 */ /* 0x000fe200078e02ff */
[----:B--2---:R-:W-:Y:S06]  /*0300*/  @!P0 BRA `(.L_x_2) ;  /* 0x0000000000e08947 */ /* 0x004fec0003800000 */
[----:B------:R-:W1:Y:S01]  /*0310*/  LDCU.64 UR4, c[0x0][0x380] ;  /* 0x00007000ff0477ac */ /* 0x000e620008000a00 */
[----:B------:R-:W-:Y:S01]  /*0320*/  LOP3.LUT R4, R0, 0x7ffffff8, RZ, 0xc0, !PT ;  /* 0x7ffffff800047812 */ /* 0x000fe200078ec0ff */
[----:B------:R-:W-:Y:S01]  /*0330*/  IMAD.MOV.U32 R9, RZ, RZ, R5 ;  /* 0x000000ffff097224 */ /* 0x000fe200078e0005 */
[----:B------:R-:W-:Y:S02]  /*0340*/  MOV R8, R7 ;  /* 0x0000000700087202 */ /* 0x000fe40000000f00 */
[----:B------:R-:W-:Y:S01]  /*0350*/  IADD3 R6, PT, PT, -R4, RZ, RZ ;  /* 0x000000ff04067210 */ /* 0x000fe20007ffe1ff */
[----:B-1----:R-:W-:-:S04]  /*0360*/  UIADD3 UR4, UP0, UPT, UR4, 0x20, URZ ;  /* 0x0000002004047890 */ /* 0x002fc8000ff1e0ff */
[----:B------:R-:W-:-:S12]  /*0370*/  UIADD3.X UR5, UPT, UPT, URZ, UR5, URZ, UP0, !UPT ;  /* 0x00000005ff057290 */ /* 0x000fd800087fe4ff */
.L_x_3:
[----:B------:R-:W1:Y:S01]  /*0380*/  LDC.64 R24, c[0x0][0x388] ;  /* 0x0000e200ff187b82 */ /* 0x000e620000000a00 */
[----:B------:R-:W-:Y:S01]  /*0390*/  MOV R12, UR4 ;  /* 0x00000004000c7c02 */ /* 0x000fe20008000f00 */
[----:B------:R-:W-:-:S04]  /*03a0*/  IMAD.U32 R13, RZ, RZ, UR5 ;  /* 0x00000005ff0d7e24 */ /* 0x000fc8000f8e00ff */
[----:B------:R-:W-:-:S05]  /*03b0*/  IMAD.WIDE R12, R8, 0x8, R12 ;  /* 0x00000008080c7825 */ /* 0x000fca00078e020c */
[----:B------:R-:W2:Y:S01]  /*03c0*/  LDG.E.64 R14, desc[UR6][R12.64+-0x20] ;  /* 0xffffe0060c0e7981 */ /* 0x000ea2000c1e1b00 */
[----:B-1----:R-:W-:-:S05]  /*03d0*/  IMAD.WIDE R24, R9, 0x8, R24 ;  /* 0x0000000809187825 */ /* 0x002fca00078e0218 */
[----:B---3--:R-:W2:Y:S01]  /*03e0*/  LDG.E.64 R22, desc[UR6][R24.64] ;  /* 0x0000000618167981 */ /* 0x008ea2000c1e1b00 */
[----:B------:R-:W-:Y:S01]  /*03f0*/  IMAD.WIDE R26, R2, 0x8, R24 ;  /* 0x00000008021a7825 */ /* 0x000fe200078e0218 */
[----:B--2--5:R-:W-:-:S07]  /*0400*/  DFMA R22, R14, R22, R16 ;  /* 0x000000160e16722b */ /* 0x024fce0000000010 */
[----:B------:R1:W-:Y:S04]  /*0410*/  STG.E.64 desc[UR6][R10.64], R22 ;  /* 0x000000160a007986 */ /* 0x0003e8000c101b06 */
[----:B------:R-:W2:Y:S04]  /*0420*/  LDG.E.64 R16, desc[UR6][R12.64+-0x18] ;  /* 0xffffe8060c107981 */ /* 0x000ea8000c1e1b00 */
[----:B------:R-:W2:Y:S01]  /*0430*/  LDG.E.64 R14, desc[UR6][R26.64] ;  /* 0x000000061a0e7981 */ /* 0x000ea2000c1e1b00 */
[----:B------:R-:W-:Y:S01]  /*0440*/  IMAD.WIDE R20, R2, 0x8, R26 ;  /* 0x0000000802147825 */ /* 0x000fe200078e021a */
[----:B--2---:R-:W-:-:S07]  /*0450*/  DFMA R16, R16, R14, R22 ;  /* 0x0000000e1010722b */ /* 0x004fce0000000016 */
[----:B------:R2:W-:Y:S04]  /*0460*/  STG.E.64 desc[UR6][R10.64], R16 ;  /* 0x000000100a007986 */ /* 0x0005e8000c101b06 */
[----:B------:R-:W3:Y:S04]  /*0470*/  LDG.E.64 R18, desc[UR6][R12.64+-0x10] ;  /* 0xfffff0060c127981 */ /* 0x000ee8000c1e1b00 */
[----:B------:R-:W3:Y:S01]  /*0480*/  LDG.E.64 R14, desc[UR6][R20.64] ;  /* 0x00000006140e7981 */ /* 0x000ee2000c1e1b00 */
[----:B------:R-:W-:Y:S01]  /*0490*/  IMAD.WIDE R24, R2, 0x8, R20 ;  /* 0x0000000802187825 */ /* 0x000fe200078e0214 */
[----:B---3--:R-:W-:-:S07]  /*04a0*/  DFMA R18, R18, R14, R16 ;  /* 0x0000000e1212722b */ /* 0x008fce0000000010 */
[----:B------:R3:W-:Y:S04]  /*04b0*/  STG.E.64 desc[UR6][R10.64], R18 ;  /* 0x000000120a007986 */ /* 0x0007e8000c101b06 */
[----:B-1----:R-:W4:Y:S04]  /*04c0*/  LDG.E.64 R22, desc[UR6][R12.64+-0x8] ;  /* 0xfffff8060c167981 */ /* 0x002f28000c1e1b00 */
[----:B------:R-:W4:Y:S01]  /*04d0*/  LDG.E.64 R14, desc[UR6][R24.64] ;  /* 0x00000006180e7981 */ /* 0x000f22000c1e1b00 */
[----:B------:R-:W-:Y:S01]  /*04e0*/  IMAD.WIDE R26, R2, 0x8, R24 ;  /* 0x00000008021a7825 */ /* 0x000fe200078e0218 */
[----:B----4-:R-:W-:-:S07]  /*04f0*/  DFMA R22, R22, R14, R18 ;  /* 0x0000000e1616722b */ /* 0x010fce0000000012 */
[----:B------:R1:W-:Y:S04]  /*0500*/  STG.E.64 desc[UR6][R10.64], R22 ;  /* 0x000000160a007986 */ /* 0x0003e8000c101b06 */
[----:B--2---:R-:W2:Y:S04]  /*0510*/  LDG.E.64 R16, desc[UR6][R12.64] ;  /* 0x000000060c107981 */ /* 0x004ea8000c1e1b00 */
[----:B------:R-:W2:Y:S02]  /*0520*/  LDG.E.64 R14, desc[UR6][R26.64] ;  /* 0x000000061a0e7981 */ /* 0x000ea4000c1e1b00 */
[----:B--2---:R-:W-:Y:S01]  /*0530*/  DFMA R16, R16, R14, R22 ;  /* 0x0000000e1010722b */ /* 0x004fe20000000016 */
[----:B------:R-:W-:-:S06]  /*0540*/  IMAD.WIDE R14, R2, 0x8, R26 ;  /* 0x00000008020e7825 */ /* 0x000fcc00078e021a */
[----:B------:R2:W-:Y:S04]  /*0550*/  STG.E.64 desc[UR6][R10.64], R16 ;  /* 0x000000100a007986 */ /* 0x0005e8000c101b06 */
[----:B---3--:R-:W3:Y:S04]  /*0560*/  LDG.E.64 R18, desc[UR6][R12.64+0x8] ;  /* 0x000008060c127981 */ /* 0x008ee8000c1e1b00 */
[----:B------:R-:W3:Y:S02]  /*0570*/  LDG.E.64 R20, desc[UR6][R14.64] ;  /* 0x000000060e147981 */ /* 0x000ee4000c1e1b00 */
[----:B---3--:R-:W-:Y:S01]  /*0580*/  DFMA R18, R18, R20, R16 ;  /* 0x000000141212722b */ /* 0x008fe20000000010 */
[----:B------:R-:W-:-:S06]  /*0590*/  IMAD.WIDE R20, R2, 0x8, R14 ;  /* 0x0000000802147825 */ /* 0x000fcc00078e020e */
[----:B------:R3:W-:Y:S04]  /*05a0*/  STG.E.64 desc[UR6][R10.64], R18 ;  /* 0x000000120a007986 */ /* 0x0007e8000c101b06 */
[----:B-1----:R-:W4:Y:S04]  /*05b0*/  LDG.E.64 R22, desc[UR6][R12.64+0x10] ;  /* 0x000010060c167981 */ /* 0x002f28000c1e1b00 */
[----:B------:R-:W4:Y:S01]  /*05c0*/  LDG.E.64 R24, desc[UR6][R20.64] ;  /* 0x0000000614187981 */ /* 0x000f22000c1e1b00 */
[----:B------:R-:W-:Y:S01]  /*05d0*/  IADD3 R6, PT, PT, R6, 0x8, RZ ;  /* 0x0000000806067810 */ /* 0x000fe20007ffe0ff */
[----:B----4-:R-:W-:Y:S01]  /*05e0*/  DFMA R22, R22, R24, R18 ;  /* 0x000000181616722b */ /* 0x010fe20000000012 */
[----:B------:R-:W-:-:S06]  /*05f0*/  IMAD.WIDE R24, R2, 0x8, R20 ;  /* 0x0000000802187825 */ /* 0x000fcc00078e0214 */
[----:B------:R3:W-:Y:S04]  /*0600*/  STG.E.64 desc[UR6][R10.64], R22 ;  /* 0x000000160a007986 */ /* 0x0007e8000c101b06 */
[----:B--2---:R-:W2:Y:S04]  /*0610*/  LDG.E.64 R16, desc[UR6][R12.64+0x18] ;  /* 0x000018060c107981 */ /* 0x004ea8000c1e1b00 */
[----:B------:R-:W2:Y:S01]  /*0620*/  LDG.E.64 R24, desc[UR6][R24.64] ;  /* 0x0000000618187981 */ /* 0x000ea2000c1e1b00 */
[----:B------:R-:W-:Y:S01]  /*0630*/  ISETP.NE.AND P0, PT, R6, RZ, PT ;  /* 0x000000ff0600720c */ /* 0x000fe20003f05270 */
[----:B------:R-:W-:Y:S01]  /*0640*/  VIADD R8, R8, 0x8 ;  /* 0x0000000808087836 */ /* 0x000fe20000000000 */
[----:B------:R-:W-:Y:S01]  /*0650*/  LEA R9, R2, R9, 0x3 ;  /* 0x0000000902097211 */ /* 0x000fe200078e18ff */
[----:B--2---:R-:W-:-:S07]  /*0660*/  DFMA R16, R16, R24, R22 ;  /* 0x000000181010722b */ /* 0x004fce0000000016 */
[----:B------:R3:W-:Y:S03]  /*0670*/  STG.E.64 desc[UR6][R10.64], R16 ;  /* 0x000000100a007986 */ /* 0x0007e6000c101b06 */
[----:B------:R-:W-:Y:S05]  /*0680*/  @P0 BRA `(.L_x_3) ;  /* 0xfffffffc003c0947 */ /* 0x000fea000383ffff */
.L_x_2:
[----:B------:R-:W-:Y:S05]  /*0690*/  @!P1 EXIT ;  /* 0x000000000000994d */ /* 0x000fea0003800000 */
[----:B------:R-:W-:Y:S02]  /*06a0*/  ISETP.GE.U32.AND P0, PT, R3, 0x4, PT ;  /* 0x000000040300780c */ /* 0x000fe40003f06070 */
[----:B------:R-:W-:-:S04]  /*06b0*/  LOP3.LUT R6, R0, 0x3, RZ, 0xc0, !PT ;  /* 0x0000000300067812 */ /* 0x000fc800078ec0ff */
[----:B------:R-:W-:-:S07]  /*06c0*/  ISETP.NE.AND P1, PT, R6, RZ, PT ;  /* 0x000000ff0600720c */ /* 0x000fce0003f25270 */
[----:B------:R-:W-:Y:S06]  /*06d0*/  @!P0 BRA `(.L_x_4) ;  /* 0x0000000000688947 */ /* 0x000fec0003800000 */
[----:B------:R-:W1:Y:S01]  /*06e0*/  LDC.64 R8, c[0x0][0x380] ;  /* 0x0000e000ff087b82 */ /* 0x000e620000000a00 */
[----:B------:R-:W-:Y:S01]  /*06f0*/  IADD3 R3, PT, PT, R7, R4, RZ ;  /* 0x0000000407037210 */ /* 0x000fe20007ffe0ff */
[----:B------:R-:W-:-:S06]  /*0700*/  IMAD R13, R4, R2, R5 ;  /* 0x00000002040d7224 */ /* 0x000fcc00078e0205 */
[----:B------:R-:W2:Y:S01]  /*0710*/  LDC.64 R14, c[0x0][0x388] ;  /* 0x0000e200ff0e7b82 */ /* 0x000ea20000000a00 */
[----:B-1----:R-:W-:-:S04]  /*0720*/  IMAD.WIDE R8, R3, 0x8, R8 ;  /* 0x0000000803087825 */ /* 0x002fc800078e0208 */
[----:B--2---:R-:W-:Y:S02]  /*0730*/  IMAD.WIDE R14, R13, 0x8, R14 ;  /* 0x000000080d0e7825 */ /* 0x004fe400078e020e */
[----:B------:R-:W2:Y:S04]  /*0740*/  LDG.E.64 R12, desc[UR6][R8.64] ;  /* 0x00000006080c7981 */ /* 0x000ea8000c1e1b00 */
[----:B---3--:R-:W2:Y:S02]  /*0750*/  LDG.E.64 R18, desc[UR6][R14.64] ;  /* 0x000000060e127981 */ /* 0x008ea4000c1e1b00 */
[----:B--2--5:R-:W-:Y:S01]  /*0760*/  DFMA R12, R12, R18, R16 ;  /* 0x000000120c0c722b */ /* 0x024fe20000000010 */
[----:B------:R-:W-:-:S06]  /*0770*/  IMAD.WIDE R18, R2, 0x8, R14 ;  /* 0x0000000802127825 */ /* 0x000fcc00078e020e */
[----:B------:R1:W-:Y:S04]  /*0780*/  STG.E.64 desc[UR6][R10.64], R12 ;  /* 0x0000000c0a007986 */ /* 0x0003e8000c101b06 */
[----:B------:R-:W2:Y:S04]  /*0790*/  LDG.E.64 R16, desc[UR6][R8.64+0x8] ;  /* 0x0000080608107981 */ /* 0x000ea8000c1e1b00 */
[----:B------:R-:W2:Y:S01]  /*07a0*/  LDG.E.64 R20, desc[UR6][R18.64] ;  /* 0x0000000612147981 */ /* 0x000ea2000c1e1b00 */
[----:B------:R-:W-:Y:S01]  /*07b0*/  IMAD.WIDE R22, R2, 0x8, R18 ;  /* 0x0000000802167825 */ /* 0x000fe200078e0212 */
[----:B--2---:R-:W-:-:S07]  /*07c0*/  DFMA R20, R16, R20, R12 ;  /* 0x000000141014722b */ /* 0x004fce000000000c */
        /* <DEDUP_REMOVED lines=8> */
[----:B------:R-:W-:Y:S01]  /*0850*/  IADD3 R4, PT, PT, R4, 0x4, RZ ;  /* 0x0000000404047810 */ /* 0x000fe20007ffe0ff */
[----:B--2---:R-:W-:-:S07]  /*0860*/  DFMA R16, R16, R14, R24 ;  /* 0x0000000e1010722b */ /* 0x004fce0000000018 */
[----:B------:R1:W-:Y:S04]  /*0870*/  STG.E.64 desc[UR6][R10.64], R16 ;  /* 0x000000100a007986 */ /* 0x0003e8000c101b06 */
.L_x_4:
[----:B------:R-:W-:Y:S05]  /*0880*/  @!P1 EXIT ;  /* 0x000000000000994d */ /* 0x000fea0003800000 */
[----:B------:R-:W-:Y:S02]  /*0890*/  ISETP.NE.AND P0, PT, R6, 0x1, PT ;  /* 0x000000010600780c */ /* 0x000fe40003f05270 */
[----:B------:R-:W-:-:S04]  /*08a0*/  LOP3.LUT R0, R0, 0x1, RZ, 0xc0, !PT ;  /* 0x0000000100007812 */ /* 0x000fc800078ec0ff */
[----:B------:R-:W-:-:S07]  /*08b0*/  ISETP.NE.U32.AND P1, PT, R0, 0x1, PT ;  /* 0x000000010000780c */ /* 0x000fce0003f25070 */
[----:B------:R-:W-:Y:S06]  /*08c0*/  @!P0 BRA `(.L_x_5) ;  /* 0x0000000000408947 */ /* 0x000fec0003800000 */
[----:B------:R-:W2:Y:S01]  /*08d0*/  LDC.64 R8, c[0x0][0x380] ;  /* 0x0000e000ff087b82 */ /* 0x000ea20000000a00 */
[----:B------:R-:W-:Y:S02]  /*08e0*/  IMAD.IADD R15, R7, 0x1, R4 ;  /* 0x00000001070f7824 */ /* 0x000fe400078e0204 */
[----:B---3--:R-:W-:-:S05]  /*08f0*/  IMAD R19, R4, R2, R5 ;  /* 0x0000000204137224 */ /* 0x008fca00078e0205 */
[----:B-1----:R-:W1:Y:S01]  /*0900*/  LDC.64 R12, c[0x0][0x388] ;  /* 0x0000e200ff0c7b82 */ /* 0x002e620000000a00 */
[----:B--2---:R-:W-:-:S05]  /*0910*/  IMAD.WIDE R14, R15, 0x8, R8 ;  /* 0x000000080f0e7825 */ /* 0x004fca00078e0208 */
[----:B------:R-:W2:Y:S01]  /*0920*/  LDG.E.64 R8, desc[UR6][R14.64] ;  /* 0x000000060e087981 */ /* 0x000ea2000c1e1b00 */
[----:B-1----:R-:W-:-:S05]  /*0930*/  IMAD.WIDE R18, R19, 0x8, R12 ;  /* 0x0000000813127825 */ /* 0x002fca00078e020c */
[----:B------:R-:W2:Y:S02]  /*0940*/  LDG.E.64 R12, desc[UR6][R18.64] ;  /* 0x00000006120c7981 */ /* 0x000ea4000c1e1b00 */
[----:B--2--5:R-:W-:Y:S01]  /*0950*/  DFMA R8, R8, R12, R16 ;  /* 0x0000000c0808722b */ /* 0x024fe20000000010 */
[----:B------:R-:W-:-:S06]  /*0960*/  IMAD.WIDE R12, R2, 0x8, R18 ;  /* 0x00000008020c7825 */ /* 0x000fcc00078e0212 */
[----:B------:R2:W-:Y:S04]  /*0970*/  STG.E.64 desc[UR6][R10.64], R8 ;  /* 0x000000080a007986 */ /* 0x0005e8000c101b06 */
[----:B------:R-:W3:Y:S04]  /*0980*/  LDG.E.64 R16, desc[UR6][R14.64+0x8] ;  /* 0x000008060e107981 */ /* 0x000ee8000c1e1b00 */
[----:B------:R-:W3:Y:S01]  /*0990*/  LDG.E.64 R12, desc[UR6][R12.64] ;  /* 0x000000060c0c7981 */ /* 0x000ee2000c1e1b00 */
[----:B------:R-:W-:Y:S01]  /*09a0*/  IADD3 R4, PT, PT, R4, 0x2, RZ ;  /* 0x0000000204047810 */ /* 0x000fe20007ffe0ff */
[----:B---3--:R-:W-:-:S07]  /*09b0*/  DFMA R16, R16, R12, R8 ;  /* 0x0000000c1010722b */ /* 0x008fce0000000008 */
[----:B------:R2:W-:Y:S04]  /*09c0*/  STG.E.64 desc[UR6][R10.64], R16 ;  /* 0x000000100a007986 */ /* 0x0005e8000c101b06 */
.L_x_5:
[----:B------:R-:W-:Y:S05]  /*09d0*/  @P1 EXIT ;  /* 0x000000000000194d */ /* 0x000fea0003800000 */
[----:B--2---:R-:W2:Y:S01]  /*09e0*/  LDC.64 R8, c[0x0][0x380] ;  /* 0x0000e000ff087b82 */ /* 0x004ea20000000a00 */
[----:B------:R-:W-:Y:S01]  /*09f0*/  IADD3 R3, PT, PT, R7, R4, RZ ;  /* 0x0000000407037210 */ /* 0x000fe20007ffe0ff */
[----:B------:R-:W-:-:S06]  /*0a00*/  IMAD R5, R4, R2, R5 ;  /* 0x0000000204057224 */ /* 0x000fcc00078e0205 */
[----:B-1----:R-:W1:Y:S01]  /*0a10*/  LDC.64 R12, c[0x0][0x388] ;  /* 0x0000e200ff0c7b82 */ /* 0x002e620000000a00 */
[----:B--2---:R-:W-:-:S06]  /*0a20*/  IMAD.WIDE R2, R3, 0x8, R8 ;  /* 0x0000000803027825 */ /* 0x004fcc00078e0208 */
[----:B------:R-:W3:Y:S01]  /*0a30*/  LDG.E.64 R2, desc[UR6][R2.64] ;  /* 0x0000000602027981 */ /* 0x000ee2000c1e1b00 */
[----:B-1----:R-:W-:-:S06]  /*0a40*/  IMAD.WIDE R4, R5, 0x8, R12 ;  /* 0x0000000805047825 */ /* 0x002fcc00078e020c */
[----:B------:R-:W3:Y:S02]  /*0a50*/  LDG.E.64 R4, desc[UR6][R4.64] ;  /* 0x0000000604047981 */ /* 0x000ee4000c1e1b00 */
[----:B---3-5:R-:W-:-:S07]  /*0a60*/  DFMA R16, R2, R4, R16 ;  /* 0x000000040210722b */ /* 0x028fce0000000010 */
[----:B------:R-:W-:Y:S01]  /*0a70*/  STG.E.64 desc[UR6][R10.64], R16 ;  /* 0x000000100a007986 */ /* 0x000fe2000c101b06 */
[----:B------:R-:W-:Y:S05]  /*0a80*/  EXIT ;  /* 0x000000000000794d */ /* 0x000fea0003800000 */
.L_x_6:
        /* <DEDUP_REMOVED lines=15> */
.L_x_46:


//--------------------- .text._Z15MatrixTransposePdS_ii --------------------------
	.section	.text._Z15MatrixTransposePdS_ii,"ax",@progbits
	.align	128
        .global         _Z15MatrixTransposePdS_ii
        .type           _Z15MatrixTransposePdS_ii,@function
        .size           _Z15MatrixTransposePdS_ii,(.L_x_47 - _Z15MatrixTransposePdS_ii)
        .other          _Z15MatrixTransposePdS_ii,@"STO_CUDA_ENTRY STV_DEFAULT"
_Z15MatrixTransposePdS_ii:
.text._Z15MatrixTransposePdS_ii:
[----:B------:R-:W-:Y:S01]  /*0000*/  LDC R1, c[0x0][0x37c] ;  /* 0x0000df00ff017b82 */ /* 0x000fe20000000800 */
[----:B------:R-:W0:Y:S07]  /*0010*/  S2R R0, SR_TID.X ;  /* 0x0000000000007919 */ /* 0x000e2e0000002100 */
[----:B------:R-:W0:Y:S01]  /*0020*/  S2UR UR6, SR_CTAID.X ;  /* 0x00000000000679c3 */ /* 0x000e220000002500 */
[----:B------:R-:W1:Y:S07]  /*0030*/  LDCU.64 UR4, c[0x0][0x358] ;  /* 0x00006b00ff0477ac */ /* 0x000e6e0008000a00 */
[----:B------:R-:W0:Y:S08]  /*0040*/  LDC R7, c[0x0][0x360] ;  /* 0x0000d800ff077b82 */ /* 0x000e300000000800 */
[----:B------:R-:W2:Y:S01]  /*0050*/  LDC.64 R2, c[0x0][0x380] ;  /* 0x0000e000ff027b82 */ /* 0x000ea20000000a00 */
[----:B0-----:R-:W-:-:S04]  /*0060*/  IMAD R7, R7, UR6, R0 ;  /* 0x0000000607077c24 */ /* 0x001fc8000f8e0200 */
[----:B--2---:R-:W-:-:S06]  /*0070*/  IMAD.WIDE R2, R7, 0x8, R2 ;  /* 0x0000000807027825 */ /* 0x004fcc00078e0202 */
[----:B-1----:R-:W5:Y:S01]  /*0080*/  LDG.E.64 R2, desc[UR4][R2.64] ;  /* 0x0000000402027981 */ /* 0x002f62000c1e1b00 */
[----:B------:R-:W-:Y:S01]  /*0090*/  ISETP.NE.AND P0, PT, R7, RZ, PT ;  /* 0x000000ff0700720c */ /* 0x000fe20003f05270 */
[----:B------:R-:W-:Y:S01]  /*00a0*/  BSSY.RECONVERGENT B0, `(.L_x_7) ;  /* 0x0000020000007945 */ /* 0x000fe20003800200 */
[----:B------:R-:W-:-:S11]  /*00b0*/  CS2R R4, SRZ ;  /* 0x0000000000047805 */ /* 0x000fd6000001ff00 */
[----:B------:R-:W-:Y:S05]  /*00c0*/  @!P0 BRA `(.L_x_8) ;  /* 0x0000000000748947 */ /* 0x000fea0003800000 */
[----:B------:R-:W0:Y:S01]  /*00d0*/  LDC R6, c[0x0][0x390] ;  /* 0x0000e400ff067b82 */ /* 0x000e220000000800 */
[----:B------:R-:W1:Y:S01]  /*00e0*/  LDCU UR6, c[0x0][0x394] ;  /* 0x00007280ff0677ac */ /* 0x000e620008000800 */
[----:B0-----:R-:W-:-:S04]  /*00f0*/  IABS R9, R6 ;  /* 0x0000000600097213 */ /* 0x001fc80000000000 */
[----:B------:R-:W0:Y:S08]  /*0100*/  I2F.RP R0, R9 ;  /* 0x0000000900007306 */ /* 0x000e300000209400 */
[----:B0-----:R-:W0:Y:S02]  /*0110*/  MUFU.RCP R0, R0 ;  /* 0x0000000000007308 */ /* 0x001e240000001000 */
[----:B0-----:R-:W-:-:S06]  /*0120*/  VIADD R4, R0, 0xffffffe ;  /* 0x0ffffffe00047836 */ /* 0x001fcc0000000000 */
[----:B------:R0:W2:Y:S02]  /*0130*/  F2I.FTZ.U32.TRUNC.NTZ R5, R4 ;  /* 0x0000000400057305 */ /* 0x0000a4000021f000 */
[----:B0-----:R-:W-:Y:S02]  /*0140*/  IMAD.MOV.U32 R4, RZ, RZ, RZ ;  /* 0x000000ffff047224 */ /* 0x001fe400078e00ff */
[----:B--2---:R-:W-:-:S04]  /*0150*/  IMAD.MOV R8, RZ, RZ, -R5 ;  /* 0x000000ffff087224 */ /* 0x004fc800078e0a05 */
[----:B------:R-:W-:Y:S01]  /*0160*/  IMAD R11, R8, R9, RZ ;  /* 0x00000009080b7224 */ /* 0x000fe200078e02ff */
[----:B------:R-:W-:-:S03]  /*0170*/  IABS R8, R7 ;  /* 0x0000000700087213 */ /* 0x000fc60000000000 */
[----:B------:R-:W-:-:S06]  /*0180*/  IMAD.HI.U32 R5, R5, R11, R4 ;  /* 0x0000000b05057227 */ /* 0x000fcc00078e0004 */
[----:B------:R-:W-:-:S05]  /*0190*/  IMAD.HI.U32 R5, R5, R8, RZ ;  /* 0x0000000805057227 */ /* 0x000fca00078e00ff */
[----:B------:R-:W-:-:S05]  /*01a0*/  IADD3 R0, PT, PT, -R5, RZ, RZ ;  /* 0x000000ff05007210 */ /* 0x000fca0007ffe1ff */
[----:B------:R-:W-:-:S05]  /*01b0*/  IMAD R0, R9, R0, R8 ;  /* 0x0000000009007224 */ /* 0x000fca00078e0208 */
[----:B------:R-:W-:-:S13]  /*01c0*/  ISETP.GT.U32.AND P2, PT, R9, R0, PT ;  /* 0x000000000900720c */ /* 0x000fda0003f44070 */
[----:B------:R-:W-:Y:S02]  /*01d0*/  @!P2 IMAD.IADD R0, R0, 0x1, -R9 ;  /* 0x000000010000a824 */ /* 0x000fe400078e0a09 */
[----:B------:R-:W-:Y:S01]  /*01e0*/  @!P2 VIADD R5, R5, 0x1 ;  /* 0x000000010505a836 */ /* 0x000fe20000000000 */
[----:B------:R-:W-:Y:S02]  /*01f0*/  ISETP.NE.AND P2, PT, R6, RZ, PT ;  /* 0x000000ff0600720c */ /* 0x000fe40003f45270 */
[----:B------:R-:W-:Y:S02]  /*0200*/  ISETP.GE.U32.AND P0, PT, R0, R9, PT ;  /* 0x000000090000720c */ /* 0x000fe40003f06070 */
[----:B------:R-:W-:-:S04]  /*0210*/  LOP3.LUT R0, R7, R6, RZ, 0x3c, !PT ;  /* 0x0000000607007212 */ /* 0x000fc800078e3cff */
[----:B------:R-:W-:-:S07]  /*0220*/  ISETP.GE.AND P1, PT, R0, RZ, PT ;  /* 0x000000ff0000720c */ /* 0x000fce0003f26270 */
[----:B------:R-:W-:-:S06]  /*0230*/  @P0 IADD3 R5, PT, PT, R5, 0x1, RZ ;  /* 0x0000000105050810 */ /* 0x000fcc0007ffe0ff */
[----:B------:R-:W-:Y:S01]  /*0240*/  @!P1 IMAD.MOV R5, RZ, RZ, -R5 ;  /* 0x000000ffff059224 */ /* 0x000fe200078e0a05 */
[----:B------:R-:W-:-:S04]  /*0250*/  @!P2 LOP3.LUT R5, RZ, R6, RZ, 0x33, !PT ;  /* 0x00000006ff05a212 */ /* 0x000fc800078e33ff */
[----:B------:R-:W-:-:S05]  /*0260*/  IADD3 R0, PT, PT, -R5, RZ, RZ ;  /* 0x000000ff05007210 */ /* 0x000fca0007ffe1ff */
[----:B------:R-:W-:-:S04]  /*0270*/  IMAD R0, R6, R0, R7 ;  /* 0x0000000006007224 */ /* 0x000fc800078e0207 */
[----:B-1----:R-:W-:-:S05]  /*0280*/  IMAD R4, R0, UR6, R5 ;  /* 0x0000000600047c24 */ /* 0x002fca000f8e0205 */
[----:B------:R-:W-:-:S07]  /*0290*/  SHF.R.S32.HI R5, RZ, 0x1f, R4 ;  /* 0x0000001fff057819 */ /* 0x000fce0000011404 */
.L_x_8:
[----:B------:R-:W-:Y:S05]  /*02a0*/  BSYNC.RECONVERGENT B0 ;  /* 0x0000000000007941 */ /* 0x000fea0003800200 */
.L_x_7:
[----:B------:R-:W0:Y:S02]  /*02b0*/  LDCU.64 UR6, c[0x0][0x388] ;  /* 0x00007100ff0677ac */ /* 0x000e240008000a00 */
[----:B0-----:R-:W-:-:S04]  /*02c0*/  LEA R6, P0, R4, UR6, 0x3 ;  /* 0x0000000604067c11 */ /* 0x001fc8000f8018ff */
[----:B------:R-:W-:-:S05]  /*02d0*/  LEA.HI.X R7, R4, UR7, R5, 0x3, P0 ;  /* 0x0000000704077c11 */ /* 0x000fca00080f1c05 */
[----:B-----5:R-:W-:Y:S01]  /*02e0*/  STG.E.64 desc[UR4][R6.64], R2 ;  /* 0x0000000206007986 */ /* 0x020fe2000c101b04 */
[----:B------:R-:W-:Y:S05]  /*02f0*/  EXIT ;  /* 0x000000000000794d */ /* 0x000fea0003800000 */
.L_x_9:
        /* <DEDUP_REMOVED lines=16> */
.L_x_47:


//--------------------- .text._Z10MatrixSMulPdS_d --------------------------
	.section	.text._Z10MatrixSMulPdS_d,"ax",@progbits
	.align	128
        .global         _Z10MatrixSMulPdS_d
        .type           _Z10MatrixSMulPdS_d,@function
        .size           _Z10MatrixSMulPdS_d,(.L_x_48 - _Z10MatrixSMulPdS_d)
        .other          _Z10MatrixSMulPdS_d,@"STO_CUDA_ENTRY STV_DEFAULT"
_Z10MatrixSMulPdS_d:
.text._Z10MatrixSMulPdS_d:
[----:B------:R-:W-:Y:S01]  /*0000*/  LDC R1, c[0x0][0x37c] ;  /* 0x0000df00ff017b82 */ /* 0x000fe20000000800 */
[----:B------:R-:W0:Y:S07]  /*0010*/  S2R R0, SR_TID.X ;  /* 0x0000000000007919 */ /* 0x000e2e0000002100 */
[----:B------:R-:W0:Y:S01]  /*0020*/  S2UR UR6, SR_CTAID.X ;  /* 0x00000000000679c3 */ /* 0x000e220000002500 */
[----:B------:R-:W1:Y:S07]  /*0030*/  LDCU.64 UR4, c[0x0][0x358] ;  /* 0x00006b00ff0477ac */ /* 0x000e6e0008000a00 */
[----:B------:R-:W0:Y:S08]  /*0040*/  LDC R9, c[0x0][0x360] ;  /* 0x0000d800ff097b82 */ /* 0x000e300000000800 */
[----:B------:R-:W2:Y:S08]  /*0050*/  LDC.64 R2, c[0x0][0x380] ;  /* 0x0000e000ff027b82 */ /* 0x000eb00000000a00 */
[----:B------:R-:W3:Y:S01]  /*0060*/  LDC.64 R6, c[0x0][0x388] ;  /* 0x0000e200ff067b82 */ /* 0x000ee20000000a00 */
[----:B0-----:R-:W-:Y:S01]  /*0070*/  IMAD R9, R9, UR6, R0 ;  /* 0x0000000609097c24 */ /* 0x001fe2000f8e0200 */
[----:B------:R-:W0:Y:S03]  /*0080*/  LDCU.64 UR6, c[0x0][0x390] ;  /* 0x00007200ff0677ac */ /* 0x000e260008000a00 */
[----:B--2---:R-:W-:-:S06]  /*0090*/  IMAD.WIDE R2, R9, 0x8, R2 ;  /* 0x0000000809027825 */ /* 0x004fcc00078e0202 */
[----:B-1----:R-:W0:Y:S01]  /*00a0*/  LDG.E.64 R2, desc[UR4][R2.64] ;  /* 0x0000000402027981 */ /* 0x002e22000c1e1b00 */
[----:B---3--:R-:W-:Y:S01]  /*00b0*/  IMAD.WIDE R6, R9, 0x8, R6 ;  /* 0x0000000809067825 */ /* 0x008fe200078e0206 */
[----:B0-----:R-:W-:-:S07]  /*00c0*/  DMUL R4, R2, UR6 ;  /* 0x0000000602047c28 */ /* 0x001fce0008000000 */
[----:B------:R-:W-:Y:S01]  /*00d0*/  STG.E.64 desc[UR4][R6.64], R4 ;  /* 0x0000000406007986 */ /* 0x000fe2000c101b04 */
[----:B------:R-:W-:Y:S05]  /*00e0*/  EXIT ;  /* 0x000000000000794d */ /* 0x000fea0003800000 */
.L_x_10:
        /* <DEDUP_REMOVED lines=9> */
.L_x_48:


//--------------------- .text._Z9MatrixAddPdS_S_  --------------------------
	.section	.text._Z9MatrixAddPdS_S_,"ax",@progbits
	.align	128
        .global         _Z9MatrixAddPdS_S_
        .type           _Z9MatrixAddPdS_S_,@function
        .size           _Z9MatrixAddPdS_S_,(.L_x_49 - _Z9MatrixAddPdS_S_)
        .other          _Z9MatrixAddPdS_S_,@"STO_CUDA_ENTRY STV_DEFAULT"
_Z9MatrixAddPdS_S_:
.text._Z9MatrixAddPdS_S_:
[----:B------:R-:W-:Y:S01]  /*0000*/  LDC R1, c[0x0][0x37c] ;  /* 0x0000df00ff017b82 */ /* 0x000fe20000000800 */
[----:B------:R-:W0:Y:S07]  /*0010*/  S2R R0, SR_TID.X ;  /* 0x0000000000007919 */ /* 0x000e2e0000002100 */
[----:B------:R-:W0:Y:S01]  /*0020*/  S2UR UR6, SR_CTAID.X ;  /* 0x00000000000679c3 */ /* 0x000e220000002500 */
[----:B------:R-:W1:Y:S07]  /*0030*/  LDCU.64 UR4, c[0x0][0x358] ;  /* 0x00006b00ff0477ac */ /* 0x000e6e0008000a00 */
[----:B------:R-:W0:Y:S08]  /*0040*/  LDC R11, c[0x0][0x360] ;  /* 0x0000d800ff0b7b82 */ /* 0x000e300000000800 */
[----:B------:R-:W2:Y:S08]  /*0050*/  LDC.64 R2, c[0x0][0x380] ;  /* 0x0000e000ff027b82 */ /* 0x000eb00000000a00 */
[----:B------:R-:W3:Y:S01]  /*0060*/  LDC.64 R4, c[0x0][0x388] ;  /* 0x0000e200ff047b82 */ /* 0x000ee20000000a00 */
[----:B0-----:R-:W-:-:S07]  /*0070*/  IMAD R11, R11, UR6, R0 ;  /* 0x000000060b0b7c24 */ /* 0x001fce000f8e0200 */
[----:B------:R-:W0:Y:S01]  /*0080*/  LDC.64 R8, c[0x0][0x390] ;  /* 0x0000e400ff087b82 */ /* 0x000e220000000a00 */
[----:B--2---:R-:W-:-:S06]  /*0090*/  IMAD.WIDE R2, R11, 0x8, R2 ;  /* 0x000000080b027825 */ /* 0x004fcc00078e0202 */
[----:B-1----:R-:W2:Y:S01]  /*00a0*/  LDG.E.64 R2, desc[UR4][R2.64] ;  /* 0x0000000402027981 */ /* 0x002ea2000c1e1b00 */
[----:B---3--:R-:W-:-:S06]  /*00b0*/  IMAD.WIDE R4, R11, 0x8, R4 ;  /* 0x000000080b047825 */ /* 0x008fcc00078e0204 */
[----:B------:R-:W2:Y:S01]  /*00c0*/  LDG.E.64 R4, desc[UR4][R4.64] ;  /* 0x0000000404047981 */ /* 0x000ea2000c1e1b00 */
[----:B0-----:R-:W-:Y:S01]  /*00d0*/  IMAD.WIDE R8, R11, 0x8, R8 ;  /* 0x000000080b087825 */ /* 0x001fe200078e0208 */
[----:B--2---:R-:W-:-:S07]  /*00e0*/  DADD R6, R2, R4 ;  /* 0x0000000002067229 */ /* 0x004fce0000000004 */
[----:B------:R-:W-:Y:S01]  /*00f0*/  STG.E.64 desc[UR4][R8.64], R6 ;  /* 0x0000000608007986 */ /* 0x000fe2000c101b04 */
[----:B------:R-:W-:Y:S05]  /*0100*/  EXIT ;  /* 0x000000000000794d */ /* 0x000fea0003800000 */
.L_x_11:
        /* <DEDUP_REMOVED lines=15> */
.L_x_49:


//--------------------- .text._Z14ExtractInversePdS_ii --------------------------
	.section	.text._Z14ExtractInversePdS_ii,"ax",@progbits
	.align	128
        .global         _Z14ExtractInversePdS_ii
        .type           _Z14ExtractInversePdS_ii,@function
        .size           _Z14ExtractInversePdS_ii,(.L_x_50 - _Z14ExtractInversePdS_ii)
        .other          _Z14ExtractInversePdS_ii,@"STO_CUDA_ENTRY STV_DEFAULT"
_Z14ExtractInversePdS_ii:
.text._Z14ExtractInversePdS_ii:
[----:B------:R-:W-:Y:S08]  /*0000*/  LDC R1, c[0x0][0x37c] ;  /* 0x0000df00ff017b82 */ /* 0x000ff00000000800 */
[----:B------:R-:W0:Y:S01]  /*0010*/  LDC R6, c[0x0][0x394] ;  /* 0x0000e500ff067b82 */ /* 0x000e220000000800 */
[----:B------:R-:W1:Y:S07]  /*0020*/  S2R R5, SR_TID.X ;  /* 0x0000000000057919 */ /* 0x000e6e0000002100 */
[----:B------:R-:W1:Y:S08]  /*0030*/  S2UR UR4, SR_CTAID.X ;  /* 0x00000000000479c3 */ /* 0x000e700000002500 */
[----:B------:R-:W1:Y:S01]  /*0040*/  LDC R0, c[0x0][0x360] ;  /* 0x0000d800ff007b82 */ /* 0x000e620000000800 */
[----:B0-----:R-:W-:-:S05]  /*0050*/  IMAD.SHL.U32 R9, R6, 0x2, RZ ;  /* 0x0000000206097824 */ /* 0x001fca00078e00ff */
[----:B------:R-:W-:-:S04]  /*0060*/  IABS R8, R9 ;  /* 0x0000000900087213 */ /* 0x000fc80000000000 */
[----:B------:R-:W0:Y:S01]  /*0070*/  I2F.RP R4, R8 ;  /* 0x0000000800047306 */ /* 0x000e220000209400 */
[----:B-1----:R-:W-:-:S05]  /*0080*/  IMAD R0, R0, UR4, R5 ;  /* 0x0000000400007c24 */ /* 0x002fca000f8e0205 */
[----:B------:R-:W-:Y:S02]  /*0090*/  ISETP.GE.AND P2, PT, R0, RZ, PT ;  /* 0x000000ff0000720c */ /* 0x000fe40003f46270 */
[----:B0-----:R-:W0:Y:S02]  /*00a0*/  MUFU.RCP R4, R4 ;  /* 0x0000000400047308 */ /* 0x001e240000001000 */
[----:B0-----:R-:W-:Y:S01]  /*00b0*/  VIADD R2, R4, 0xffffffe ;  /* 0x0ffffffe04027836 */ /* 0x001fe20000000000 */
[----:B------:R-:W-:-:S05]  /*00c0*/  IABS R4, R0 ;  /* 0x0000000000047213 */ /* 0x000fca0000000000 */
[----:B------:R0:W1:Y:S02]  /*00d0*/  F2I.FTZ.U32.TRUNC.NTZ R3, R2 ;  /* 0x0000000200037305 */ /* 0x000064000021f000 */
[----:B0-----:R-:W-:Y:S01]  /*00e0*/  IMAD.MOV.U32 R2, RZ, RZ, RZ ;  /* 0x000000ffff027224 */ /* 0x001fe200078e00ff */
[----:B-1----:R-:W-:-:S05]  /*00f0*/  IADD3 R7, PT, PT, RZ, -R3, RZ ;  /* 0x80000003ff077210 */ /* 0x002fca0007ffe0ff */
[----:B------:R-:W-:Y:S01]  /*0100*/  IMAD.MOV.U32 R5, RZ, RZ, R7 ;  /* 0x000000ffff057224 */ /* 0x000fe200078e0007 */
[----:B------:R-:W-:-:S03]  /*0110*/  IABS R7, R9 ;  /* 0x0000000900077213 */ /* 0x000fc60000000000 */
[----:B------:R-:W-:-:S04]  /*0120*/  IMAD R5, R5, R8, RZ ;  /* 0x0000000805057224 */ /* 0x000fc800078e02ff */
[----:B------:R-:W-:Y:S01]  /*0130*/  IMAD.HI.U32 R3, R3, R5, R2 ;  /* 0x0000000503037227 */ /* 0x000fe200078e0002 */
[----:B------:R-:W-:-:S05]  /*0140*/  IADD3 R2, PT, PT, RZ, -R7, RZ ;  /* 0x80000007ff027210 */ /* 0x000fca0007ffe0ff */
[----:B------:R-:W-:-:S04]  /*0150*/  IMAD.HI.U32 R3, R3, R4, RZ ;  /* 0x0000000403037227 */ /* 0x000fc800078e00ff */
[----:B------:R-:W-:-:S05]  /*0160*/  IMAD R3, R3, R2, R4 ;  /* 0x0000000203037224 */ /* 0x000fca00078e0204 */
[----:B------:R-:W-:-:S13]  /*0170*/  ISETP.GT.U32.AND P0, PT, R8, R3, PT ;  /* 0x000000030800720c */ /* 0x000fda0003f04070 */
[----:B------:R-:W-:Y:S01]  /*0180*/  @!P0 IMAD.IADD R3, R3, 0x1, -R8 ;  /* 0x0000000103038824 */ /* 0x000fe200078e0a08 */
[----:B------:R-:W-:-:S04]  /*0190*/  ISETP.NE.AND P0, PT, R9, RZ, PT ;  /* 0x000000ff0900720c */ /* 0x000fc80003f05270 */
[----:B------:R-:W-:-:S13]  /*01a0*/  ISETP.GT.U32.AND P1, PT, R8, R3, PT ;  /* 0x000000030800720c */ /* 0x000fda0003f24070 */
[----:B------:R-:W-:-:S05]  /*01b0*/  @!P1 IADD3 R3, PT, PT, R3, -R8, RZ ;  /* 0x8000000803039210 */ /* 0x000fca0007ffe0ff */
[----:B------:R-:W-:Y:S01]  /*01c0*/  @!P2 IMAD.MOV R3, RZ, RZ, -R3 ;  /* 0x000000ffff03a224 */ /* 0x000fe200078e0a03 */
[----:B------:R-:W-:-:S04]  /*01d0*/  @!P0 LOP3.LUT R3, RZ, R9, RZ, 0x33, !PT ;  /* 0x00000009ff038212 */ /* 0x000fc800078e33ff */
[----:B------:R-:W-:-:S13]  /*01e0*/  ISETP.GE.AND P0, PT, R3, R6, PT ;  /* 0x000000060300720c */ /* 0x000fda0003f06270 */
[----:B------:R-:W-:Y:S05]  /*01f0*/  @!P0 EXIT ;  /* 0x000000000000894d */ /* 0x000fea0003800000 */
[----:B------:R-:W0:Y:S01]  /*0200*/  LDC.64 R2, c[0x0][0x380] ;  /* 0x0000e000ff027b82 */ /* 0x000e220000000a00 */
[----:B------:R-:W1:Y:S07]  /*0210*/  LDCU.64 UR4, c[0x0][0x358] ;  /* 0x00006b00ff0477ac */ /* 0x000e6e0008000a00 */
[----:B------:R-:W2:Y:S01]  /*0220*/  LDC R11, c[0x0][0x390] ;  /* 0x0000e400ff0b7b82 */ /* 0x000ea20000000800 */
[----:B0-----:R-:W-:-:S06]  /*0230*/  IMAD.WIDE R2, R0, 0x8, R2 ;  /* 0x0000000800027825 */ /* 0x001fcc00078e0202 */
[----:B-1----:R-:W3:Y:S01]  /*0240*/  LDG.E.64 R2, desc[UR4][R2.64] ;  /* 0x0000000402027981 */ /* 0x002ee2000c1e1b00 */
[----:B--2---:R-:W-:-:S04]  /*0250*/  SHF.L.U32 R9, R11, 0x1, RZ ;  /* 0x000000010b097819 */ /* 0x004fc800000006ff */
[----:B------:R-:W-:-:S04]  /*0260*/  IABS R13, R9 ;  /* 0x00000009000d7213 */ /* 0x000fc80000000000 */
[----:B------:R-:W0:Y:S08]  /*0270*/  I2F.RP R5, R13 ;  /* 0x0000000d00057306 */ /* 0x000e300000209400 */
[----:B0-----:R-:W0:Y:S02]  /*0280*/  MUFU.RCP R5, R5 ;  /* 0x0000000500057308 */ /* 0x001e240000001000 */
[----:B0-----:R-:W-:-:S06]  /*0290*/  VIADD R6, R5, 0xffffffe ;  /* 0x0ffffffe05067836 */ /* 0x001fcc0000000000 */
[----:B------:R0:W1:Y:S02]  /*02a0*/  F2I.FTZ.U32.TRUNC.NTZ R7, R6 ;  /* 0x0000000600077305 */ /* 0x000064000021f000 */
[----:B0-----:R-:W-:Y:S01]  /*02b0*/  IMAD.MOV.U32 R6, RZ, RZ, RZ ;  /* 0x000000ffff067224 */ /* 0x001fe200078e00ff */
[----:B-1----:R-:W-:-:S05]  /*02c0*/  IADD3 R8, PT, PT, RZ, -R7, RZ ;  /* 0x80000007ff087210 */ /* 0x002fca0007ffe0ff */
[----:B------:R-:W-:Y:S01]  /*02d0*/  IMAD R15, R8, R13, RZ ;  /* 0x0000000d080f7224 */ /* 0x000fe200078e02ff */
[----:B------:R-:W-:-:S03]  /*02e0*/  IABS R8, R9 ;  /* 0x0000000900087213 */ /* 0x000fc60000000000 */
[----:B------:R-:W-:Y:S01]  /*02f0*/  IMAD.HI.U32 R7, R7, R15, R6 ;  /* 0x0000000f07077227 */ /* 0x000fe200078e0006 */
[----:B------:R-:W-:-:S05]  /*0300*/  IADD3 R8, PT, PT, RZ, -R8, RZ ;  /* 0x80000008ff087210 */ /* 0x000fca0007ffe0ff */
[----:B------:R-:W-:-:S04]  /*0310*/  IMAD.HI.U32 R7, R7, R4, RZ ;  /* 0x0000000407077227 */ /* 0x000fc800078e00ff */
[----:B------:R-:W-:-:S05]  /*0320*/  IMAD R4, R7, R8, R4 ;  /* 0x0000000807047224 */ /* 0x000fca00078e0204 */
[----:B------:R-:W-:-:S13]  /*0330*/  ISETP.GT.U32.AND P2, PT, R13, R4, PT ;  /* 0x000000040d00720c */ /* 0x000fda0003f44070 */
[----:B------:R-:W-:Y:S01]  /*0340*/  @!P2 IMAD.IADD R4, R4, 0x1, -R13 ;  /* 0x000000010404a824 */ /* 0x000fe200078e0a0d */
[----:B------:R-:W-:Y:S02]  /*0350*/  @!P2 IADD3 R7, PT, PT, R7, 0x1, RZ ;  /* 0x000000010707a810 */ /* 0x000fe40007ffe0ff */
[----:B------:R-:W-:Y:S02]  /*0360*/  ISETP.NE.AND P2, PT, R9, RZ, PT ;  /* 0x000000ff0900720c */ /* 0x000fe40003f45270 */
[----:B------:R-:W-:Y:S02]  /*0370*/  ISETP.GE.U32.AND P0, PT, R4, R13, PT ;  /* 0x0000000d0400720c */ /* 0x000fe40003f06070 */
[----:B------:R-:W-:-:S04]  /*0380*/  LOP3.LUT R4, R0, R9, RZ, 0x3c, !PT ;  /* 0x0000000900047212 */ /* 0x000fc800078e3cff */
[----:B------:R-:W-:Y:S02]  /*0390*/  ISETP.GE.AND P1, PT, R4, RZ, PT ;  /* 0x000000ff0400720c */ /* 0x000fe40003f26270 */
[----:B------:R-:W0:Y:S05]  /*03a0*/  LDC.64 R4, c[0x0][0x388] ;  /* 0x0000e200ff047b82 */ /* 0x000e2a0000000a00 */
[----:B------:R-:W-:-:S06]  /*03b0*/  @P0 VIADD R7, R7, 0x1 ;  /* 0x0000000107070836 */ /* 0x000fcc0000000000 */
[----:B------:R-:W-:Y:S02]  /*03c0*/  @!P1 IADD3 R7, PT, PT, -R7, RZ, RZ ;  /* 0x000000ff07079210 */ /* 0x000fe40007ffe1ff */
[----:B------:R-:W-:-:S05]  /*03d0*/  @!P2 LOP3.LUT R7, RZ, R9, RZ, 0x33, !PT ;  /* 0x00000009ff07a212 */ /* 0x000fca00078e33ff */
[----:B------:R-:W-:-:S04]  /*03e0*/  IMAD.MOV R6, RZ, RZ, -R7 ;  /* 0x000000ffff067224 */ /* 0x000fc800078e0a07 */
[----:B------:R-:W-:-:S05]  /*03f0*/  IMAD R0, R9, R6, R0 ;  /* 0x0000000609007224 */ /* 0x000fca00078e0200 */
[----:B------:R-:W-:-:S05]  /*0400*/  IADD3 R0, PT, PT, R0, -R11, RZ ;  /* 0x8000000b00007210 */ /* 0x000fca0007ffe0ff */
[----:B------:R-:W-:-:S04]  /*0410*/  IMAD R7, R7, R11, R0 ;  /* 0x0000000b07077224 */ /* 0x000fc800078e0200 */
[----:B0-----:R-:W-:-:S05]  /*0420*/  IMAD.WIDE R4, R7, 0x8, R4 ;  /* 0x0000000807047825 */ /* 0x001fca00078e0204 */
[----:B---3--:R-:W-:Y:S01]  /*0430*/  STG.E.64 desc[UR4][R4.64], R2 ;  /* 0x0000000204007986 */ /* 0x008fe2000c101b04 */
[----:B------:R-:W-:Y:S05]  /*0440*/  EXIT ;  /* 0x000000000000794d */ /* 0x000fea0003800000 */
.L_x_12:
        /* <DEDUP_REMOVED lines=11> */
.L_x_50:


//--------------------- .text._Z20MatrixAppendIdentityPdS_ii --------------------------
	.section	.text._Z20MatrixAppendIdentityPdS_ii,"ax",@progbits
	.align	128
        .global         _Z20MatrixAppendIdentityPdS_ii
        .type           _Z20MatrixAppendIdentityPdS_ii,@function
        .size           _Z20MatrixAppendIdentityPdS_ii,(.L_x_51 - _Z20MatrixAppendIdentityPdS_ii)
        .other          _Z20MatrixAppendIdentityPdS_ii,@"STO_CUDA_ENTRY STV_DEFAULT"
_Z20MatrixAppendIdentityPdS_ii:
.text._Z20MatrixAppendIdentityPdS_ii:
[----:B------:R-:W-:Y:S08]  /*0000*/  LDC R1, c[0x0][0x37c] ;  /* 0x0000df00ff017b82 */ /* 0x000ff00000000800 */
[----:B------:R-:W0:Y:S01]  /*0010*/  LDC R7, c[0x0][0x394] ;  /* 0x0000e500ff077b82 */ /* 0x000e220000000800 */
[----:B------:R-:W1:Y:S01]  /*0020*/  S2R R3, SR_TID.X ;  /* 0x0000000000037919 */ /* 0x000e620000002100 */
[----:B------:R-:W-:Y:S06]  /*0030*/  BSSY.RECONVERGENT B0, `(.L_x_13) ;  /* 0x000005c000007945 */ /* 0x000fec0003800200 */
[----:B------:R-:W1:Y:S08]  /*0040*/  S2UR UR4, SR_CTAID.X ;  /* 0x00000000000479c3 */ /* 0x000e700000002500 */
[----:B------:R-:W1:Y:S01]  /*0050*/  LDC R0, c[0x0][0x360] ;  /* 0x0000d800ff007b82 */ /* 0x000e620000000800 */
[----:B0-----:R-:W-:-:S05]  /*0060*/  IMAD.SHL.U32 R8, R7, 0x2, RZ ;  /* 0x0000000207087824 */ /* 0x001fca00078e00ff */
[----:B------:R-:W-:-:S04]  /*0070*/  IABS R9, R8 ;  /* 0x0000000800097213 */ /* 0x000fc80000000000 */
[----:B------:R-:W0:Y:S01]  /*0080*/  I2F.RP R2, R9 ;  /* 0x0000000900027306 */ /* 0x000e220000209400 */
[----:B-1----:R-:W-:Y:S01]  /*0090*/  IMAD R0, R0, UR4, R3 ;  /* 0x0000000400007c24 */ /* 0x002fe2000f8e0203 */
[----:B------:R-:W1:Y:S04]  /*00a0*/  LDCU.64 UR4, c[0x0][0x358] ;  /* 0x00006b00ff0477ac */ /* 0x000e680008000a00 */
[----:B------:R-:W-:Y:S02]  /*00b0*/  IABS R3, R0 ;  /* 0x0000000000037213 */ /* 0x000fe40000000000 */
[----:B------:R-:W-:Y:S01]  /*00c0*/  ISETP.GE.AND P2, PT, R0, RZ, PT ;  /* 0x000000ff0000720c */ /* 0x000fe20003f46270 */
[----:B0-----:R-:W0:Y:S02]  /*00d0*/  MUFU.RCP R2, R2 ;  /* 0x0000000200027308 */ /* 0x001e240000001000 */
[----:B0-----:R-:W-:-:S06]  /*00e0*/  VIADD R4, R2, 0xffffffe ;  /* 0x0ffffffe02047836 */ /* 0x001fcc0000000000 */
[----:B------:R0:W2:Y:S02]  /*00f0*/  F2I.FTZ.U32.TRUNC.NTZ R5, R4 ;  /* 0x0000000400057305 */ /* 0x0000a4000021f000 */
[----:B0-----:R-:W-:Y:S01]  /*0100*/  IMAD.MOV.U32 R4, RZ, RZ, RZ ;  /* 0x000000ffff047224 */ /* 0x001fe200078e00ff */
[----:B--2---:R-:W-:-:S05]  /*0110*/  IADD3 R6, PT, PT, RZ, -R5, RZ ;  /* 0x80000005ff067210 */ /* 0x004fca0007ffe0ff */
[----:B------:R-:W-:Y:S01]  /*0120*/  IMAD R11, R6, R9, RZ ;  /* 0x00000009060b7224 */ /* 0x000fe200078e02ff */
[----:B------:R-:W-:-:S03]  /*0130*/  IABS R6, R8 ;  /* 0x0000000800067213 */ /* 0x000fc60000000000 */
[----:B------:R-:W-:-:S04]  /*0140*/  IMAD.HI.U32 R2, R5, R11, R4 ;  /* 0x0000000b05027227 */ /* 0x000fc800078e0004 */
[----:B------:R-:W-:Y:S02]  /*0150*/  IMAD.MOV R4, RZ, RZ, -R6 ;  /* 0x000000ffff047224 */ /* 0x000fe400078e0a06 */
[----:B------:R-:W-:-:S04]  /*0160*/  IMAD.HI.U32 R2, R2, R3, RZ ;  /* 0x0000000302027227 */ /* 0x000fc800078e00ff */
[----:B------:R-:W-:Y:S02]  /*0170*/  IMAD R4, R2, R4, R3 ;  /* 0x0000000402047224 */ /* 0x000fe400078e0203 */
[----:B------:R-:W0:Y:S03]  /*0180*/  LDC R2, c[0x0][0x390] ;  /* 0x0000e400ff027b82 */ /* 0x000e260000000800 */
[----:B------:R-:W-:-:S13]  /*0190*/  ISETP.GT.U32.AND P0, PT, R9, R4, PT ;  /* 0x000000040900720c */ /* 0x000fda0003f04070 */
[----:B------:R-:W-:Y:S02]  /*01a0*/  @!P0 IADD3 R4, PT, PT, R4, -R9, RZ ;  /* 0x8000000904048210 */ /* 0x000fe40007ffe0ff */
[----:B------:R-:W-:Y:S02]  /*01b0*/  ISETP.NE.AND P0, PT, R8, RZ, PT ;  /* 0x000000ff0800720c */ /* 0x000fe40003f05270 */
[----:B------:R-:W-:Y:S02]  /*01c0*/  ISETP.GT.U32.AND P1, PT, R9, R4, PT ;  /* 0x000000040900720c */ /* 0x000fe40003f24070 */
[----:B0-----:R-:W-:-:S11]  /*01d0*/  SHF.L.U32 R5, R2, 0x1, RZ ;  /* 0x0000000102057819 */ /* 0x001fd600000006ff */
[----:B------:R-:W-:-:S04]  /*01e0*/  @!P1 IMAD.IADD R4, R4, 0x1, -R9 ;  /* 0x0000000104049824 */ /* 0x000fc800078e0a09 */
[----:B------:R-:W-:Y:S01]  /*01f0*/  @!P2 IMAD.MOV R4, RZ, RZ, -R4 ;  /* 0x000000ffff04a224 */ /* 0x000fe200078e0a04 */
[----:B------:R-:W-:-:S04]  /*0200*/  @!P0 LOP3.LUT R4, RZ, R8, RZ, 0x33, !PT ;  /* 0x00000008ff048212 */ /* 0x000fc800078e33ff */
[----:B------:R-:W-:-:S13]  /*0210*/  ISETP.GE.AND P0, PT, R4, R7, PT ;  /* 0x000000070400720c */ /* 0x000fda0003f06270 */
[----:B-1----:R-:W-:Y:S05]  /*0220*/  @P0 BRA `(.L_x_14) ;  /* 0x0000000000780947 */ /* 0x002fea0003800000 */
[-C--:B------:R-:W-:Y:S02]  /*0230*/  IABS R10, R5.reuse ;  /* 0x00000005000a7213 */ /* 0x080fe40000000000 */
[----:B------:R-:W-:Y:S02]  /*0240*/  IABS R11, R5 ;  /* 0x00000005000b7213 */ /* 0x000fe40000000000 */
[----:B------:R-:W0:Y:S08]  /*0250*/  I2F.RP R4, R10 ;  /* 0x0000000a00047306 */ /* 0x000e300000209400 */
[----:B0-----:R-:W0:Y:S02]  /*0260*/  MUFU.RCP R4, R4 ;  /* 0x0000000400047308 */ /* 0x001e240000001000 */
[----:B0-----:R-:W-:-:S06]  /*0270*/  VIADD R6, R4, 0xffffffe ;  /* 0x0ffffffe04067836 */ /* 0x001fcc0000000000 */
[----:B------:R0:W1:Y:S02]  /*0280*/  F2I.FTZ.U32.TRUNC.NTZ R7, R6 ;  /* 0x0000000600077305 */ /* 0x000064000021f000 */
[----:B0-----:R-:W-:Y:S02]  /*0290*/  HFMA2 R6, -RZ, RZ, 0, 0 ;  /* 0x00000000ff067431 */ /* 0x001fe400000001ff */
[----:B-1----:R-:W-:-:S04]  /*02a0*/  IMAD.MOV R9, RZ, RZ, -R7 ;  /* 0x000000ffff097224 */ /* 0x002fc800078e0a07 */
[----:B------:R-:W-:-:S04]  /*02b0*/  IMAD R9, R9, R10, RZ ;  /* 0x0000000a09097224 */ /* 0x000fc800078e02ff */
[----:B------:R-:W-:-:S04]  /*02c0*/  IMAD.HI.U32 R8, R7, R9, R6 ;  /* 0x0000000907087227 */ /* 0x000fc800078e0006 */
[----:B------:R-:W-:Y:S02]  /*02d0*/  IMAD.MOV R7, RZ, RZ, -R11 ;  /* 0x000000ffff077224 */ /* 0x000fe400078e0a0b */
[----:B------:R-:W-:-:S04]  /*02e0*/  IMAD.HI.U32 R8, R8, R3, RZ ;  /* 0x0000000308087227 */ /* 0x000fc800078e00ff */
[----:B------:R-:W-:Y:S02]  /*02f0*/  IMAD R3, R8, R7, R3 ;  /* 0x0000000708037224 */ /* 0x000fe400078e0203 */
[----:B------:R-:W0:Y:S03]  /*0300*/  LDC.64 R6, c[0x0][0x380] ;  /* 0x0000e000ff067b82 */ /* 0x000e260000000a00 */
[----:B------:R-:W-:-:S13]  /*0310*/  ISETP.GT.U32.AND P2, PT, R10, R3, PT ;  /* 0x000000030a00720c */ /* 0x000fda0003f44070 */
[----:B------:R-:W-:Y:S01]  /*0320*/  @!P2 IMAD.IADD R3, R3, 0x1, -R10 ;  /* 0x000000010303a824 */ /* 0x000fe200078e0a0a */
[----:B------:R-:W-:Y:S02]  /*0330*/  @!P2 IADD3 R8, PT, PT, R8, 0x1, RZ ;  /* 0x000000010808a810 */ /* 0x000fe40007ffe0ff */
[----:B------:R-:W-:Y:S02]  /*0340*/  ISETP.NE.AND P2, PT, R5, RZ, PT ;  /* 0x000000ff0500720c */ /* 0x000fe40003f45270 */
[----:B------:R-:W-:Y:S02]  /*0350*/  ISETP.GE.U32.AND P0, PT, R3, R10, PT ;  /* 0x0000000a0300720c */ /* 0x000fe40003f06070 */
[----:B------:R-:W-:-:S04]  /*0360*/  LOP3.LUT R3, R0, R5, RZ, 0x3c, !PT ;  /* 0x0000000500037212 */ /* 0x000fc800078e3cff */
[----:B------:R-:W-:-:S07]  /*0370*/  ISETP.GE.AND P1, PT, R3, RZ, PT ;  /* 0x000000ff0300720c */ /* 0x000fce0003f26270 */
[----:B------:R-:W-:-:S06]  /*0380*/  @P0 VIADD R8, R8, 0x1 ;  /* 0x0000000108080836 */ /* 0x000fcc0000000000 */
[----:B------:R-:W-:Y:S01]  /*0390*/  @!P1 IMAD.MOV R8, RZ, RZ, -R8 ;  /* 0x000000ffff089224 */ /* 0x000fe200078e0a08 */
[----:B------:R-:W-:-:S04]  /*03a0*/  @!P2 LOP3.LUT R8, RZ, R5, RZ, 0x33, !PT ;  /* 0x00000005ff08a212 */ /* 0x000fc800078e33ff */
[----:B------:R-:W-:-:S05]  /*03b0*/  IADD3 R3, PT, PT, -R8, RZ, RZ ;  /* 0x000000ff08037210 */ /* 0x000fca0007ffe1ff */
[----:B------:R-:W-:-:S04]  /*03c0*/  IMAD R5, R5, R3, R0 ;  /* 0x0000000305057224 */ /* 0x000fc800078e0200 */
[----:B------:R-:W-:-:S04]  /*03d0*/  IMAD R3, R8, R2, R5 ;  /* 0x0000000208037224 */ /* 0x000fc800078e0205 */
[----:B0-----:R-:W-:-:S06]  /*03e0*/  IMAD.WIDE R2, R3, 0x8, R6 ;  /* 0x0000000803027825 */ /* 0x001fcc00078e0206 */
[----:B------:R-:W5:Y:S01]  /*03f0*/  LDG.E.64 R2, desc[UR4][R2.64] ;  /* 0x0000000402027981 */ /* 0x000f62000c1e1b00 */
[----:B------:R-:W-:Y:S05]  /*0400*/  BRA `(.L_x_15) ;  /* 0x0000000000787947 */ /* 0x000fea0003800000 */
.L_x_14:
[-C--:B------:R-:W-:Y:S02]  /*0410*/  IABS R4, R5.reuse ;  /* 0x0000000500047213 */ /* 0x080fe40000000000 */
[----:B------:R-:W-:Y:S02]  /*0420*/  IABS R11, R5 ;  /* 0x00000005000b7213 */ /* 0x000fe40000000000 */
[----:B------:R-:W0:Y:S08]  /*0430*/  I2F.RP R8, R4 ;  /* 0x0000000400087306 */ /* 0x000e300000209400 */
[----:B0-----:R-:W0:Y:S02]  /*0440*/  MUFU.RCP R8, R8 ;  /* 0x0000000800087308 */ /* 0x001e240000001000 */
[----:B0-----:R-:W-:-:S06]  /*0450*/  VIADD R6, R8, 0xffffffe ;  /* 0x0ffffffe08067836 */ /* 0x001fcc0000000000 */
[----:B------:R0:W1:Y:S02]  /*0460*/  F2I.FTZ.U32.TRUNC.NTZ R7, R6 ;  /* 0x0000000600077305 */ /* 0x000064000021f000 */
[----:B0-----:R-:W-:Y:S01]  /*0470*/  IMAD.MOV.U32 R6, RZ, RZ, RZ ;  /* 0x000000ffff067224 */ /* 0x001fe200078e00ff */
[----:B-1----:R-:W-:-:S05]  /*0480*/  IADD3 R9, PT, PT, RZ, -R7, RZ ;  /* 0x80000007ff097210 */ /* 0x002fca0007ffe0ff */
[----:B------:R-:W-:-:S04]  /*0490*/  IMAD R9, R9, R4, RZ ;  /* 0x0000000409097224 */ /* 0x000fc800078e02ff */
        /* <DEDUP_REMOVED lines=10> */
[----:B------:R-:W-:-:S07]  /*0540*/  ISETP.GE.AND P0, PT, R3, RZ, PT ;  /* 0x000000ff0300720c */ /* 0x000fce0003f06270 */
[----:B------:R-:W-:-:S05]  /*0550*/  @P1 VIADD R10, R10, 0x1 ;  /* 0x000000010a0a1836 */ /* 0x000fca0000000000 */
[----:B------:R-:W-:-:S05]  /*0560*/  MOV R3, R10 ;  /* 0x0000000a00037202 */ /* 0x000fca0000000f00 */
[----:B------:R-:W-:Y:S01]  /*0570*/  @!P0 IMAD.MOV R3, RZ, RZ, -R3 ;  /* 0x000000ffff038224 */ /* 0x000fe200078e0a03 */
[----:B------:R-:W-:-:S04]  /*0580*/  @!P2 LOP3.LUT R3, RZ, R5, RZ, 0x33, !PT ;  /* 0x00000005ff03a212 */ /* 0x000fc800078e33ff */
[----:B------:R-:W-:-:S05]  /*0590*/  IADD3 R4, PT, PT, -R3, RZ, RZ ;  /* 0x000000ff03047210 */ /* 0x000fca0007ffe1ff */
[----:B------:R-:W-:-:S04]  /*05a0*/  IMAD R5, R5, R4, R0 ;  /* 0x0000000405057224 */ /* 0x000fc800078e0200 */
[----:B------:R-:W-:-:S05]  /*05b0*/  IMAD.IADD R2, R5, 0x1, -R2 ;  /* 0x0000000105027824 */ /* 0x000fca00078e0a02 */
[----:B------:R-:W-:Y:S01]  /*05c0*/  ISETP.NE.AND P0, PT, R2, R3, PT ;  /* 0x000000030200720c */ /* 0x000fe20003f05270 */
[----:B------:R-:W-:-:S03]  /*05d0*/  HFMA2 R2, -RZ, RZ, 0, 0 ;  /* 0x00000000ff027431 */ /* 0x000fc600000001ff */
[----:B------:R-:W-:-:S09]  /*05e0*/  FSEL R3, RZ, 1.875, P0 ;  /* 0x3ff00000ff037808 */ /* 0x000fd20000000000 */
.L_x_15:
[----:B------:R-:W-:Y:S05]  /*05f0*/  BSYNC.RECONVERGENT B0 ;  /* 0x0000000000007941 */ /* 0x000fea0003800200 */
.L_x_13:
[----:B------:R-:W0:Y:S02]  /*0600*/  LDC.64 R4, c[0x0][0x388] ;  /* 0x0000e200ff047b82 */ /* 0x000e240000000a00 */
[----:B0-----:R-:W-:-:S05]  /*0610*/  IMAD.WIDE R4, R0, 0x8, R4 ;  /* 0x0000000800047825 */ /* 0x001fca00078e0204 */
[----:B-----5:R-:W-:Y:S01]  /*0620*/  STG.E.64 desc[UR4][R4.64], R2 ;  /* 0x0000000204007986 */ /* 0x020fe2000c101b04 */
[----:B------:R-:W-:Y:S05]  /*0630*/  EXIT ;  /* 0x000000000000794d */ /* 0x000fea0003800000 */
.L_x_16:
        /* <DEDUP_REMOVED lines=12> */
.L_x_51:


//--------------------- .text._Z13MatrixInversePdii --------------------------
	.section	.text._Z13MatrixInversePdii,"ax",@progbits
	.align	128
        .global         _Z13MatrixInversePdii
        .type           _Z13MatrixInversePdii,@function
        .size           _Z13MatrixInversePdii,(.L_x_43 - _Z13MatrixInversePdii)
        .other          _Z13MatrixInversePdii,@"STO_CUDA_ENTRY STV_DEFAULT"
_Z13MatrixInversePdii:
.text._Z13MatrixInversePdii:
[----:B------:R-:W-:Y:S08]  /*0000*/  LDC R1, c[0x0][0x37c] ;  /* 0x0000df00ff017b82 */ /* 0x000ff00000000800 */
[----:B------:R-:W0:Y:S01]  /*0010*/  LDC R5, c[0x0][0x388] ;  /* 0x0000e200ff057b82 */ /* 0x000e220000000800 */
[----:B------:R-:W1:Y:S07]  /*0020*/  S2R R3, SR_TID.X ;  /* 0x0000000000037919 */ /* 0x000e6e0000002100 */
[----:B------:R-:W2:Y:S08]  /*0030*/  LDC R2, c[0x0][0x360] ;  /* 0x0000d800ff027b82 */ /* 0x000eb00000000800 */
[----:B------:R-:W3:Y:S01]  /*0040*/  S2UR UR4, SR_CTAID.X ;  /* 0x00000000000479c3 */ /* 0x000ee20000002500 */
[----:B0-----:R-:W-:-:S13]  /*0050*/  ISETP.GE.AND P0, PT, R5, 0x1, PT ;  /* 0x000000010500780c */ /* 0x001fda0003f06270 */
[----:B-123--:R-:W-:Y:S05]  /*0060*/  @!P0 EXIT ;  /* 0x000000000000894d */ /* 0x00efea0003800000 */
[----:B------:R-:W0:Y:S01]  /*0070*/  LDC R11, c[0x0][0x38c] ;  /* 0x0000e300ff0b7b82 */ /* 0x000e220000000800 */
[----:B------:R-:W-:Y:S01]  /*0080*/  IMAD R2, R2, UR4, R3 ;  /* 0x0000000402027c24 */ /* 0x000fe2000f8e0203 */
[C---:B------:R-:W-:Y:S01]  /*0090*/  LOP3.LUT R3, R5.reuse, 0x7, RZ, 0xc0, !PT ;  /* 0x0000000705037812 */ /* 0x040fe200078ec0ff */
[----:B------:R-:W-:Y:S01]  /*00a0*/  IMAD.MOV.U32 R7, RZ, RZ, RZ ;  /* 0x000000ffff077224 */ /* 0x000fe200078e00ff */
[C---:B------:R-:W-:Y:S01]  /*00b0*/  LOP3.LUT R4, R5.reuse, 0x3, RZ, 0xc0, !PT ;  /* 0x0000000305047812 */ /* 0x040fe200078ec0ff */
[----:B------:R-:W1:Y:S01]  /*00c0*/  LDCU.64 UR6, c[0x0][0x358] ;  /* 0x00006b00ff0677ac */ /* 0x000e620008000a00 */
[----:B------:R-:W-:Y:S02]  /*00d0*/  LOP3.LUT R5, R5, 0x7ffffff8, RZ, 0xc0, !PT ;  /* 0x7ffffff805057812 */ /* 0x000fe400078ec0ff */
[C---:B0-----:R-:W-:Y:S01]  /*00e0*/  LOP3.LUT R6, R11.reuse, 0x7ffffff8, RZ, 0xc0, !PT ;  /* 0x7ffffff80b067812 */ /* 0x041fe200078ec0ff */
[----:B------:R-:W-:Y:S01]  /*00f0*/  IMAD R9, R2, R11, RZ ;  /* 0x0000000b02097224 */ /* 0x000fe200078e02ff */
[----:B------:R-:W-:-:S02]  /*0100*/  LOP3.LUT R8, R11, 0x7, RZ, 0xc0, !PT ;  /* 0x000000070b087812 */ /* 0x000fc400078ec0ff */
[----:B------:R-:W-:Y:S01]  /*0110*/  LOP3.LUT R10, R11, 0x3, RZ, 0xc0, !PT ;  /* 0x000000030b0a7812 */ /* 0x000fe200078ec0ff */
[----:B-1----:R-:W-:-:S07]  /*0120*/  IMAD.MOV R11, RZ, RZ, -R6 ;  /* 0x000000ffff0b7224 */ /* 0x002fce00078e0a06 */
.L_x_36:
[----:B------:R-:W-:Y:S01]  /*0130*/  ISETP.NE.AND P0, PT, R7, R2, PT ;  /* 0x000000020700720c */ /* 0x000fe20003f05270 */
[----:B0-----:R-:W0:Y:S01]  /*0140*/  LDCU UR9, c[0x0][0x38c] ;  /* 0x00007180ff0977ac */ /* 0x001e220008000800 */
[----:B------:R-:W-:Y:S01]  /*0150*/  BSSY.RECONVERGENT B0, `(.L_x_17) ;  /* 0x00000b3000007945 */ /* 0x000fe20003800200 */
[----:B-1----:R-:W1:Y:S01]  /*0160*/  LDCU.64 UR10, c[0x0][0x380] ;  /* 0x00007000ff0a77ac */ /* 0x002e620008000a00 */
[----:B--2---:R-:W2:Y:S09]  /*0170*/  LDCU UR8, c[0x0][0x388] ;  /* 0x00007100ff0877ac */ /* 0x004eb20008000800 */
[----:B------:R-:W-:Y:S05]  /*0180*/  @P0 BRA `(.L_x_18) ;  /* 0x0000000800bc0947 */ /* 0x000fea0003800000 */
[----:B------:R-:W3:Y:S01]  /*0190*/  LDCU.64 UR4, c[0x0][0x380] ;  /* 0x00007000ff0477ac */ /* 0x000ee20008000a00 */
[----:B------:R-:W-:Y:S01]  /*01a0*/  IADD3 R13, PT, PT, R2, R9, RZ ;  /* 0x00000009020d7210 */ /* 0x000fe20007ffe0ff */
[----:B---3--:R-:W-:Y:S01]  /*01b0*/  IMAD.U32 R14, RZ, RZ, UR4 ;  /* 0x00000004ff0e7e24 */ /* 0x008fe2000f8e00ff */
[----:B------:R-:W3:Y:S01]  /*01c0*/  LDCU UR4, c[0x0][0x388] ;  /* 0x00007100ff0477ac */ /* 0x000ee20008000800 */
[----:B------:R-:W-:Y:S02]  /*01d0*/  IMAD.U32 R15, RZ, RZ, UR5 ;  /* 0x00000005ff0f7e24 */ /* 0x000fe4000f8e00ff */
[----:B------:R-:W-:-:S06]  /*01e0*/  IMAD.WIDE R12, R13, 0x8, R14 ;  /* 0x000000080d0c7825 */ /* 0x000fcc00078e020e */
[----:B------:R-:W4:Y:S01]  /*01f0*/  LDG.E.64 R12, desc[UR6][R12.64] ;  /* 0x000000060c0c7981 */ /* 0x000f22000c1e1b00 */
[----:B---3--:R-:W-:-:S13]  /*0200*/  ISETP.GE.AND P0, PT, R2, UR4, PT ;  /* 0x0000000402007c0c */ /* 0x008fda000bf06270 */
[----:B----4-:R-:W-:-:S14]  /*0210*/  DSETP.NEU.OR P0, PT, R12, RZ, P0 ;  /* 0x000000ff0c00722a */ /* 0x010fdc000070d400 */
[----:B------:R-:W-:Y:S05]  /*0220*/  @P0 BRA `(.L_x_18) ;  /* 0x0000000800940947 */ /* 0x000fea0003800000 */
[----:B------:R-:W3:Y:S01]  /*0230*/  LDCU UR4, c[0x0][0x38c] ;  /* 0x00007180ff0477ac */ /* 0x000ee20008000800 */
[----:B------:R-:W-:Y:S01]  /*0240*/  MOV R19, R2 ;  /* 0x0000000200137202 */ /* 0x000fe20000000f00 */
[----:B---3--:R-:W-:-:S04]  /*0250*/  IMAD.U32 R0, RZ, RZ, UR4 ;  /* 0x00000004ff007e24 */ /* 0x008fc8000f8e00ff */
[----:B------:R-:W-:-:S04]  /*0260*/  IMAD R13, R19, R0, RZ ;  /* 0x00000000130d7224 */ /* 0x000fc800078e02ff */
[----:B------:R-:W-:-:S04]  /*0270*/  IMAD.IADD R17, R2, 0x1, R13 ;  /* 0x0000000102117824 */ /* 0x000fc800078e020d */
[----:B------:R-:W-:-:S06]  /*0280*/  IMAD.WIDE R16, R17, 0x8, R14 ;  /* 0x0000000811107825 */ /* 0x000fcc00078e020e */
[----:B------:R-:W3:Y:S01]  /*0290*/  LDG.E.64 R16, desc[UR6][R16.64] ;  /* 0x0000000610107981 */ /* 0x000ee2000c1e1b00 */
[----:B------:R-:W-:Y:S01]  /*02a0*/  BSSY.RELIABLE B1, `(.L_x_19) ;  /* 0x0000014000017945 */ /* 0x000fe20003800100 */
[----:B---3--:R-:W-:-:S14]  /*02b0*/  DSETP.NEU.AND P0, PT, R16, RZ, PT ;  /* 0x000000ff1000722a */ /* 0x008fdc0003f0d000 */
[----:B------:R-:W-:Y:S05]  /*02c0*/  @P0 BRA `(.L_x_20) ;  /* 0x0000000000380947 */ /* 0x000fea0003800000 */
.L_x_21:
[----:B------:R-:W-:-:S04]  /*02d0*/  IADD3 R19, PT, PT, R19, 0x1, RZ ;  /* 0x0000000113137810 */ /* 0x000fc80007ffe0ff */
[----:B--2---:R-:W-:-:S13]  /*02e0*/  ISETP.GE.AND P0, PT, R19, UR8, PT ;  /* 0x0000000813007c0c */ /* 0x004fda000bf06270 */
[----:B------:R-:W-:Y:S05]  /*02f0*/  @P0 BREAK.RELIABLE B1 ;  /* 0x0000000000010942 */ /* 0x000fea0003800100 */
[----:B------:R-:W-:Y:S05]  /*0300*/  @P0 BRA `(.L_x_18) ;  /* 0x00000008005c0947 */ /* 0x000fea0003800000 */
[----:B0-----:R-:W-:Y:S01]  /*0310*/  IMAD.U32 R0, RZ, RZ, UR9 ;  /* 0x00000009ff007e24 */ /* 0x001fe2000f8e00ff */
[----:B-1----:R-:W-:Y:S01]  /*0320*/  MOV R15, UR11 ;  /* 0x0000000b000f7c02 */ /* 0x002fe20008000f00 */
[----:B------:R-:W-:Y:S02]  /*0330*/  IMAD.U32 R14, RZ, RZ, UR10 ;  /* 0x0000000aff0e7e24 */ /* 0x000fe4000f8e00ff */
[----:B------:R-:W-:-:S04]  /*0340*/  IMAD R17, R19, R0, RZ ;  /* 0x0000000013117224 */ /* 0x000fc800078e02ff */
[----:B------:R-:W-:-:S04]  /*0350*/  IMAD.IADD R13, R2, 0x1, R17 ;  /* 0x00000001020d7824 */ /* 0x000fc800078e0211 */
[----:B------:R-:W-:-:S06]  /*0360*/  IMAD.WIDE R12, R13, 0x8, R14 ;  /* 0x000000080d0c7825 */ /* 0x000fcc00078e020e */
[----:B------:R-:W2:Y:S02]  /*0370*/  LDG.E.64 R12, desc[UR6][R12.64] ;  /* 0x000000060c0c7981 */ /* 0x000ea4000c1e1b00 */
[----:B--2---:R-:W-:-:S14]  /*0380*/  DSETP.NEU.AND P0, PT, R12, RZ, PT ;  /* 0x000000ff0c00722a */ /* 0x004fdc0003f0d000 */
[----:B------:R-:W-:Y:S05]  /*0390*/  @!P0 BRA `(.L_x_21) ;  /* 0xfffffffc00cc8947 */ /* 0x000fea000383ffff */
[----:B------:R-:W-:-:S07]  /*03a0*/  IMAD.MOV.U32 R13, RZ, RZ, R17 ;  /* 0x000000ffff0d7224 */ /* 0x000fce00078e0011 */
.L_x_20:
[----:B------:R-:W-:-:S13]  /*03b0*/  ISETP.GE.AND P0, PT, R0, 0x1, PT ;  /* 0x000000010000780c */ /* 0x000fda0003f06270 */
[----:B------:R-:W-:Y:S05]  /*03c0*/  @!P0 BREAK.RELIABLE B1 ;  /* 0x0000000000018942 */ /* 0x000fea0003800100 */
[----:B------:R-:W-:Y:S05]  /*03d0*/  @!P0 BRA `(.L_x_18) ;  /* 0x0000000800288947 */ /* 0x000fea0003800000 */
[----:B012---:R-:W-:Y:S05]  /*03e0*/  BSYNC.RELIABLE B1 ;  /* 0x0000000000017941 */ /* 0x007fea0003800100 */
.L_x_19:
[----:B------:R-:W-:Y:S01]  /*03f0*/  ISETP.GE.U32.AND P0, PT, R0, 0x8, PT ;  /* 0x000000080000780c */ /* 0x000fe20003f06070 */
[----:B------:R-:W-:Y:S01]  /*0400*/  BSSY.RECONVERGENT B1, `(.L_x_22) ;  /* 0x0000045000017945 */ /* 0x000fe20003800200 */
[----:B------:R-:W-:-:S11]  /*0410*/  MOV R12, RZ ;  /* 0x000000ff000c7202 */ /* 0x000fd60000000f00 */
[----:B------:R-:W-:Y:S05]  /*0420*/  @!P0 BRA `(.L_x_23) ;  /* 0x0000000400088947 */ /* 0x000fea0003800000 */
[----:B------:R-:W0:Y:S01]  /*0430*/  LDCU.64 UR4, c[0x0][0x380] ;  /* 0x00007000ff0477ac */ /* 0x000e220008000a00 */
[----:B------:R-:W-:Y:S01]  /*0440*/  BSSY.RECONVERGENT B2, `(.L_x_24) ;  /* 0x000003f000027945 */ /* 0x000fe20003800200 */
[----:B------:R-:W-:Y:S01]  /*0450*/  IMAD.MOV.U32 R33, RZ, RZ, R13 ;  /* 0x000000ffff217224 */ /* 0x000fe200078e000d */
[----:B------:R-:W-:Y:S01]  /*0460*/  MOV R12, R11 ;  /* 0x0000000b000c7202 */ /* 0x000fe20000000f00 */
[----:B------:R-:W-:Y:S01]  /*0470*/  IMAD.MOV.U32 R35, RZ, RZ, R9 ;  /* 0x000000ffff237224 */ /* 0x000fe200078e0009 */
[----:B0-----:R-:W-:-:S04]  /*0480*/  UIADD3 UR4, UP0, UPT, UR4, 0x20, URZ ;  /* 0x0000002004047890 */ /* 0x001fc8000ff1e0ff */
[----:B------:R-:W-:Y:S02]  /*0490*/  UIADD3.X UR5, UPT, UPT, URZ, UR5, URZ, UP0, !UPT ;  /* 0x00000005ff057290 */ /* 0x000fe400087fe4ff */
[----:B------:R-:W-:-:S04]  /*04a0*/  IMAD.U32 R16, RZ, RZ, UR4 ;  /* 0x00000004ff107e24 */ /* 0x000fc8000f8e00ff */
[----:B------:R-:W-:-:S07]  /*04b0*/  IMAD.U32 R17, RZ, RZ, UR5 ;  /* 0x00000005ff117e24 */ /* 0x000fce000f8e00ff */
.L_x_25:
[----:B-1----:R-:W-:-:S05]  /*04c0*/  IMAD.WIDE R20, R35, 0x8, R16 ;  /* 0x0000000823147825 */ /* 0x002fca00078e0210 */
[----:B------:R-:W2:Y:S01]  /*04d0*/  LDG.E.64 R22, desc[UR6][R20.64+-0x20] ;  /* 0xffffe00614167981 */ /* 0x000ea2000c1e1b00 */
[----:B------:R-:W-:-:S05]  /*04e0*/  IMAD.WIDE R18, R33, 0x8, R16 ;  /* 0x0000000821127825 */ /* 0x000fca00078e0210 */
[----:B------:R-:W3:Y:S01]  /*04f0*/  LDG.E.64 R24, desc[UR6][R18.64+-0x20] ;  /* 0xffffe00612187981 */ /* 0x000ee2000c1e1b00 */
[----:B--2---:R-:W0:Y:S03]  /*0500*/  F2I.F64.TRUNC R36, R22 ;  /* 0x0000001600247311 */ /* 0x004e26000030d100 */
[----:B---3--:R-:W-:Y:S04]  /*0510*/  STG.E.64 desc[UR6][R20.64+-0x20], R24 ;  /* 0xffffe01814007986 */ /* 0x008fe8000c101b06 */
[----:B------:R-:W2:Y:S01]  /*0520*/  LDG.E.64 R28, desc[UR6][R18.64+-0x18] ;  /* 0xffffe806121c7981 */ /* 0x000ea2000c1e1b00 */
[----:B0-----:R-:W0:Y:S03]  /*0530*/  I2F.F64 R36, R36 ;  /* 0x0000002400247312 */ /* 0x001e260000201c00 */
[----:B0-----:R-:W-:Y:S04]  /*0540*/  STG.E.64 desc[UR6][R18.64+-0x20], R36 ;  /* 0xffffe02412007986 */ /* 0x001fe8000c101b06 */
[----:B------:R-:W3:Y:S04]  /*0550*/  LDG.E.64 R26, desc[UR6][R20.64+-0x18] ;  /* 0xffffe806141a7981 */ /* 0x000ee8000c1e1b00 */
[----:B--2---:R0:W-:Y:S04]  /*0560*/  STG.E.64 desc[UR6][R20.64+-0x18], R28 ;  /* 0xffffe81c14007986 */ /* 0x0041e8000c101b06 */
[----:B------:R-:W2:Y:S01]  /*0570*/  LDG.E.64 R22, desc[UR6][R18.64+-0x10] ;  /* 0xfffff00612167981 */ /* 0x000ea2000c1e1b00 */
[----:B---3--:R-:W0:Y:S08]  /*0580*/  F2I.F64.TRUNC R32, R26 ;  /* 0x0000001a00207311 */ /* 0x008e30000030d100 */
[----:B0-----:R-:W0:Y:S02]  /*0590*/  I2F.F64 R28, R32 ;  /* 0x00000020001c7312 */ /* 0x001e240000201c00 */
[----:B0-----:R-:W-:Y:S04]  /*05a0*/  STG.E.64 desc[UR6][R18.64+-0x18], R28 ;  /* 0xffffe81c12007986 */ /* 0x001fe8000c101b06 */
[----:B------:R-:W3:Y:S04]  /*05b0*/  LDG.E.64 R30, desc[UR6][R20.64+-0x10] ;  /* 0xfffff006141e7981 */ /* 0x000ee8000c1e1b00 */
[----:B--2---:R-:W-:Y:S04]  /*05c0*/  STG.E.64 desc[UR6][R20.64+-0x10], R22 ;  /* 0xfffff01614007986 */ /* 0x004fe8000c101b06 */
[----:B------:R-:W2:Y:S01]  /*05d0*/  LDG.E.64 R26, desc[UR6][R18.64+-0x8] ;  /* 0xfffff806121a7981 */ /* 0x000ea2000c1e1b00 */
[----:B---3--:R-:W0:Y:S08]  /*05e0*/  F2I.F64.TRUNC R34, R30 ;  /* 0x0000001e00227311 */ /* 0x008e30000030d100 */
[----:B0-----:R-:W0:Y:S02]  /*05f0*/  I2F.F64 R36, R34 ;  /* 0x0000002200247312 */ /* 0x001e240000201c00 */
        /* <DEDUP_REMOVED lines=18> */
[----:B0-----:R0:W-:Y:S04]  /*0720*/  STG.E.64 desc[UR6][R18.64+0x8], R24 ;  /* 0x0000081812007986 */ /* 0x0011e8000c101b06 */
[----:B------:R-:W3:Y:S04]  /*0730*/  LDG.E.64 R26, desc[UR6][R20.64+0x10] ;  /* 0x00001006141a7981 */ /* 0x000ee8000c1e1b00 */
[----:B--2---:R1:W-:Y:S04]  /*0740*/  STG.E.64 desc[UR6][R20.64+0x10], R28 ;  /* 0x0000101c14007986 */ /* 0x0043e8000c101b06 */
[----:B------:R-:W2:Y:S01]  /*0750*/  LDG.E.64 R22, desc[UR6][R18.64+0x18] ;  /* 0x0000180612167981 */ /* 0x000ea2000c1e1b00 */
[----:B---3--:R-:W3:Y:S08]  /*0760*/  F2I.F64.TRUNC R26, R26 ;  /* 0x0000001a001a7311 */ /* 0x008ef0000030d100 */
[----:B---3--:R-:W3:Y:S02]  /*0770*/  I2F.F64 R36, R26 ;  /* 0x0000001a00247312 */ /* 0x008ee40000201c00 */
[----:B---3--:R1:W-:Y:S04]  /*0780*/  STG.E.64 desc[UR6][R18.64+0x10], R36 ;  /* 0x0000102412007986 */ /* 0x0083e8000c101b06 */
[----:B------:R-:W3:Y:S01]  /*0790*/  LDG.E.64 R30, desc[UR6][R20.64+0x18] ;  /* 0x00001806141e7981 */ /* 0x000ee2000c1e1b00 */
[----:B------:R-:W-:-:S04]  /*07a0*/  IADD3 R12, PT, PT, R12, 0x8, RZ ;  /* 0x000000080c0c7810 */ /* 0x000fc80007ffe0ff */
[----:B------:R-:W-:Y:S01]  /*07b0*/  ISETP.NE.AND P0, PT, R12, RZ, PT ;  /* 0x000000ff0c00720c */ /* 0x000fe20003f05270 */
[----:B------:R-:W-:Y:S02]  /*07c0*/  VIADD R35, R35, 0x8 ;  /* 0x0000000823237836 */ /* 0x000fe40000000000 */
[----:B------:R-:W-:Y:S01]  /*07d0*/  VIADD R33, R33, 0x8 ;  /* 0x0000000821217836 */ /* 0x000fe20000000000 */
[----:B--2---:R1:W-:Y:S01]  /*07e0*/  STG.E.64 desc[UR6][R20.64+0x18], R22 ;  /* 0x0000181614007986 */ /* 0x0043e2000c101b06 */
[----:B---3--:R-:W0:Y:S08]  /*07f0*/  F2I.F64.TRUNC R30, R30 ;  /* 0x0000001e001e7311 */ /* 0x008e30000030d100 */
[----:B0-----:R-:W0:Y:S02]  /*0800*/  I2F.F64 R24, R30 ;  /* 0x0000001e00187312 */ /* 0x001e240000201c00 */
[----:B0-----:R1:W-:Y:S01]  /*0810*/  STG.E.64 desc[UR6][R18.64+0x18], R24 ;  /* 0x0000181812007986 */ /* 0x0013e2000c101b06 */
[----:B------:R-:W-:Y:S05]  /*0820*/  @P0 BRA `(.L_x_25) ;  /* 0xfffffffc00240947 */ /* 0x000fea000383ffff */
[----:B------:R-:W-:Y:S05]  /*0830*/  BSYNC.RECONVERGENT B2 ;  /* 0x0000000000027941 */ /* 0x000fea0003800200 */
.L_x_24:
[----:B------:R-:W-:-:S07]  /*0840*/  MOV R12, R6 ;  /* 0x00000006000c7202 */ /* 0x000fce0000000f00 */
.L_x_23:
[----:B------:R-:W-:Y:S05]  /*0850*/  BSYNC.RECONVERGENT B1 ;  /* 0x0000000000017941 */ /* 0x000fea0003800200 */
.L_x_22:
[----:B------:R-:W-:-:S13]  /*0860*/  ISETP.NE.AND P0, PT, R8, RZ, PT ;  /* 0x000000ff0800720c */ /* 0x000fda0003f05270 */
[----:B------:R-:W-:Y:S05]  /*0870*/  @!P0 BRA `(.L_x_18) ;  /* 0x0000000400008947 */ /* 0x000fea0003800000 */
[----:B------:R-:W-:Y:S01]  /*0880*/  VIADD R16, R8, 0xffffffff ;  /* 0xffffffff08107836 */ /* 0x000fe20000000000 */
[----:B------:R-:W-:-:S04]  /*0890*/  ISETP.NE.AND P1, PT, R10, RZ, PT ;  /* 0x000000ff0a00720c */ /* 0x000fc80003f25270 */
[----:B------:R-:W-:-:S13]  /*08a0*/  ISETP.GE.U32.AND P0, PT, R16, 0x3, PT ;  /* 0x000000031000780c */ /* 0x000fda0003f06070 */
[----:B------:R-:W-:Y:S05]  /*08b0*/  @!P0 BRA `(.L_x_26) ;  /* 0x0000000000748947 */ /* 0x000fea0003800000 */
[----:B------:R-:W-:-:S04]  /*08c0*/  IMAD.IADD R17, R9, 0x1, R12 ;  /* 0x0000000109117824 */ /* 0x000fc800078e020c */
[----:B------:R-:W-:-:S05]  /*08d0*/  IMAD.WIDE R16, R17, 0x8, R14 ;  /* 0x0000000811107825 */ /* 0x000fca00078e020e */
[----:B-1----:R-:W2:Y:S01]  /*08e0*/  LDG.E.64 R24, desc[UR6][R16.64] ;  /* 0x0000000610187981 */ /* 0x002ea2000c1e1b00 */
[----:B------:R-:W-:-:S05]  /*08f0*/  IADD3 R19, PT, PT, R12, R13, RZ ;  /* 0x0000000d0c137210 */ /* 0x000fca0007ffe0ff */
[----:B------:R-:W-:-:S05]  /*0900*/  IMAD.WIDE R18, R19, 0x8, R14 ;  /* 0x0000000813127825 */ /* 0x000fca00078e020e */
[----:B------:R-:W3:Y:S01]  /*0910*/  LDG.E.64 R20, desc[UR6][R18.64] ;  /* 0x0000000612147981 */ /* 0x000ee2000c1e1b00 */
[----:B--2---:R-:W0:Y:S03]  /*0920*/  F2I.F64.TRUNC R26, R24 ;  /* 0x00000018001a7311 */ /* 0x004e26000030d100 */
[----:B---3--:R1:W-:Y:S05]  /*0930*/  STG.E.64 desc[UR6][R16.64], R20 ;  /* 0x0000001410007986 */ /* 0x0083ea000c101b06 */
[----:B0-----:R-:W0:Y:S01]  /*0940*/  I2F.F64 R26, R26 ;  /* 0x0000001a001a7312 */ /* 0x001e220000201c00 */
[----:B------:R-:W2:Y:S04]  /*0950*/  LDG.E.64 R22, desc[UR6][R18.64+0x8] ;  /* 0x0000080612167981 */ /* 0x000ea8000c1e1b00 */
[----:B0-----:R0:W-:Y:S04]  /*0960*/  STG.E.64 desc[UR6][R18.64], R26 ;  /* 0x0000001a12007986 */ /* 0x0011e8000c101b06 */
[----:B------:R-:W3:Y:S02]  /*0970*/  LDG.E.64 R28, desc[UR6][R16.64+0x8] ;  /* 0x00000806101c7981 */ /* 0x000ee4000c1e1b00 */
[----:B---3--:R-:W3:Y:S02]  /*0980*/  F2I.F64.TRUNC R28, R28 ;  /* 0x0000001c001c7311 */ /* 0x008ee4000030d100 */
[----:B--2---:R2:W-:Y:S04]  /*0990*/  STG.E.64 desc[UR6][R16.64+0x8], R22 ;  /* 0x0000081610007986 */ /* 0x0045e8000c101b06 */
[----:B------:R-:W4:Y:S02]  /*09a0*/  LDG.E.64 R24, desc[UR6][R18.64+0x10] ;  /* 0x0000100612187981 */ /* 0x000f24000c1e1b00 */
[----:B---3--:R-:W3:Y:S02]  /*09b0*/  I2F.F64 R30, R28 ;  /* 0x0000001c001e7312 */ /* 0x008ee40000201c00 */
[----:B---3--:R3:W-:Y:S04]  /*09c0*/  STG.E.64 desc[UR6][R18.64+0x8], R30 ;  /* 0x0000081e12007986 */ /* 0x0087e8000c101b06 */
[----:B------:R-:W5:Y:S04]  /*09d0*/  LDG.E.64 R32, desc[UR6][R16.64+0x10] ;  /* 0x0000100610207981 */ /* 0x000f68000c1e1b00 */
[----:B----4-:R3:W-:Y:S04]  /*09e0*/  STG.E.64 desc[UR6][R16.64+0x10], R24 ;  /* 0x0000101810007986 */ /* 0x0107e8000c101b06 */
[----:B-1----:R-:W4:Y:S01]  /*09f0*/  LDG.E.64 R20, desc[UR6][R18.64+0x18] ;  /* 0x0000180612147981 */ /* 0x002f22000c1e1b00 */
[----:B-----5:R-:W1:Y:S08]  /*0a00*/  F2I.F64.TRUNC R32, R32 ;  /* 0x0000002000207311 */ /* 0x020e70000030d100 */
[----:B-1----:R-:W1:Y:S02]  /*0a10*/  I2F.F64 R34, R32 ;  /* 0x0000002000227312 */ /* 0x002e640000201c00 */
[----:B-1----:R3:W-:Y:S04]  /*0a20*/  STG.E.64 desc[UR6][R18.64+0x10], R34 ;  /* 0x0000102212007986 */ /* 0x0027e8000c101b06 */
[----:B0-----:R-:W5:Y:S01]  /*0a30*/  LDG.E.64 R26, desc[UR6][R16.64+0x18] ;  /* 0x00001806101a7981 */ /* 0x001f62000c1e1b00 */
[----:B------:R-:W-:-:S03]  /*0a40*/  VIADD R12, R12, 0x4 ;  /* 0x000000040c0c7836 */ /* 0x000fc60000000000 */
[----:B----4-:R3:W-:Y:S01]  /*0a50*/  STG.E.64 desc[UR6][R16.64+0x18], R20 ;  /* 0x0000181410007986 */ /* 0x0107e2000c101b06 */
[----:B-----5:R-:W2:Y:S08]  /*0a60*/  F2I.F64.TRUNC R26, R26 ;  /* 0x0000001a001a7311 */ /* 0x020eb0000030d100 */
[----:B--2---:R-:W0:Y:S02]  /*0a70*/  I2F.F64 R22, R26 ;  /* 0x0000001a00167312 */ /* 0x004e240000201c00 */
[----:B0-----:R3:W-:Y:S02]  /*0a80*/  STG.E.64 desc[UR6][R18.64+0x18], R22 ;  /* 0x0000181612007986 */ /* 0x0017e4000c101b06 */
.L_x_26:
[----:B------:R-:W-:Y:S05]  /*0a90*/  @!P1 BRA `(.L_x_18) ;  /* 0x0000000000789947 */ /* 0x000fea0003800000 */
[----:B------:R-:W-:-:S13]  /*0aa0*/  ISETP.NE.AND P0, PT, R10, 0x1, PT ;  /* 0x000000010a00780c */ /* 0x000fda0003f05270 */
[----:B-1-3--:R-:W-:-:S04]  /*0ab0*/  @P0 IMAD.IADD R19, R9, 0x1, R12 ;  /* 0x0000000109130824 */ /* 0x00afc800078e020c */
[----:B------:R-:W-:-:S05]  /*0ac0*/  @P0 IMAD.WIDE R18, R19, 0x8, R14 ;  /* 0x0000000813120825 */ /* 0x000fca00078e020e */
[----:B------:R-:W2:Y:S01]  /*0ad0*/  @P0 LDG.E.64 R24, desc[UR6][R18.64] ;  /* 0x0000000612180981 */ /* 0x000ea2000c1e1b00 */
[----:B------:R-:W-:-:S05]  /*0ae0*/  @P0 IADD3 R17, PT, PT, R12, R13, RZ ;  /* 0x0000000d0c110210 */ /* 0x000fca0007ffe0ff */
[----:B------:R-:W-:-:S05]  /*0af0*/  @P0 IMAD.WIDE R16, R17, 0x8, R14 ;  /* 0x0000000811100825 */ /* 0x000fca00078e020e */
[----:B------:R-:W3:Y:S01]  /*0b00*/  @P0 LDG.E.64 R22, desc[UR6][R16.64] ;  /* 0x0000000610160981 */ /* 0x000ee2000c1e1b00 */
[----:B--2---:R-:W0:Y:S03]  /*0b10*/  @P0 F2I.F64.TRUNC R24, R24 ;  /* 0x0000001800180311 */ /* 0x004e26000030d100 */
[----:B---3--:R1:W-:Y:S05]  /*0b20*/  @P0 STG.E.64 desc[UR6][R18.64], R22 ;  /* 0x0000001612000986 */ /* 0x0083ea000c101b06 */
[----:B0-----:R-:W0:Y:S01]  /*0b30*/  @P0 I2F.F64 R28, R24 ;  /* 0x00000018001c0312 */ /* 0x001e220000201c00 */
[----:B------:R-:W2:Y:S04]  /*0b40*/  @P0 LDG.E.64 R20, desc[UR6][R16.64+0x8] ;  /* 0x0000080610140981 */ /* 0x000ea8000c1e1b00 */
[----:B0-----:R0:W-:Y:S04]  /*0b50*/  @P0 STG.E.64 desc[UR6][R16.64], R28 ;  /* 0x0000001c10000986 */ /* 0x0011e8000c101b06 */
[----:B------:R-:W3:Y:S01]  /*0b60*/  @P0 LDG.E.64 R30, desc[UR6][R18.64+0x8] ;  /* 0x00000806121e0981 */ /* 0x000ee2000c1e1b00 */
[----:B------:R-:W-:-:S04]  /*0b70*/  LOP3.LUT R0, R0, 0x1, RZ, 0xc0, !PT ;  /* 0x0000000100007812 */ /* 0x000fc800078ec0ff */
[----:B------:R-:W-:Y:S01]  /*0b80*/  ISETP.NE.U32.AND P1, PT, R0, 0x1, PT ;  /* 0x000000010000780c */ /* 0x000fe20003f25070 */
[----:B------:R-:W-:-:S12]  /*0b90*/  @P0 VIADD R12, R12, 0x2 ;  /* 0x000000020c0c0836 */ /* 0x000fd80000000000 */
[----:B------:R-:W-:-:S04]  /*0ba0*/  @!P1 IMAD.IADD R25, R9, 0x1, R12 ;  /* 0x0000000109199824 */ /* 0x000fc800078e020c */
[----:B------:R-:W-:Y:S01]  /*0bb0*/  @!P1 IMAD.WIDE R24, R25, 0x8, R14 ;  /* 0x0000000819189825 */ /* 0x000fe200078e020e */
[----:B------:R-:W-:-:S05]  /*0bc0*/  @!P1 IADD3 R13, PT, PT, R12, R13, RZ ;  /* 0x0000000d0c0d9210 */ /* 0x000fca0007ffe0ff */
[----:B------:R-:W-:Y:S01]  /*0bd0*/  @!P1 IMAD.WIDE R14, R13, 0x8, R14 ;  /* 0x000000080d0e9825 */ /* 0x000fe200078e020e */
[----:B---3--:R-:W3:Y:S01]  /*0be0*/  @P0 F2I.F64.TRUNC R26, R30 ;  /* 0x0000001e001a0311 */ /* 0x008ee2000030d100 */
[----:B--2---:R4:W-:Y:S07]  /*0bf0*/  @P0 STG.E.64 desc[UR6][R18.64+0x8], R20 ;  /* 0x0000081412000986 */ /* 0x0049ee000c101b06 */
[----:B---3--:R-:W2:Y:S02]  /*0c00*/  @P0 I2F.F64 R26, R26 ;  /* 0x0000001a001a0312 */ /* 0x008ea40000201c00 */
[----:B--2---:R4:W-:Y:S04]  /*0c10*/  @P0 STG.E.64 desc[UR6][R16.64+0x8], R26 ;  /* 0x0000081a10000986 */ /* 0x0049e8000c101b06 */
[----:B-1----:R-:W2:Y:S04]  /*0c20*/  @!P1 LDG.E.64 R22, desc[UR6][R24.64] ;  /* 0x0000000618169981 */ /* 0x002ea8000c1e1b00 */
[----:B------:R-:W3:Y:S01]  /*0c30*/  @!P1 LDG.E.64 R12, desc[UR6][R14.64] ;  /* 0x000000060e0c9981 */ /* 0x000ee2000c1e1b00 */
[----:B--2---:R-:W0:Y:S08]  /*0c40*/  @!P1 F2I.F64.TRUNC R22, R22 ;  /* 0x0000001600169311 */ /* 0x004e30000030d100 */
[----:B0-----:R-:W0:Y:S01]  /*0c50*/  @!P1 I2F.F64 R28, R22 ;  /* 0x00000016001c9312 */ /* 0x001e220000201c00 */
[----:B---3--:R4:W-:Y:S04]  /*0c60*/  @!P1 STG.E.64 desc[UR6][R24.64], R12 ;  /* 0x0000000c18009986 */ /* 0x0089e8000c101b06 */
[----:B0-----:R4:W-:Y:S02]  /*0c70*/  @!P1 STG.E.64 desc[UR6][R14.64], R28 ;  /* 0x0000001c0e009986 */ /* 0x0019e4000c101b06 */
.L_x_18:
[----:B012---:R-:W-:Y:S05]  /*0c80*/  BSYNC.RECONVERGENT B0 ;  /* 0x0000000000007941 */ /* 0x007fea0003800200 */
.L_x_17:
[----:B------:R-:W-:Y:S05]  /*0c90*/  WARPSYNC.ALL ;  /* 0x0000000000007948 */ /* 0x000fea0003800000 */
[----:B------:R-:W3:Y:S08]  /*0ca0*/  LDC R0, c[0x0][0x38c] ;  /* 0x0000e300ff007b82 */ /* 0x000ef00000000800 */
[----:B----4-:R-:W0:Y:S08]  /*0cb0*/  LDC.64 R12, c[0x0][0x380] ;  /* 0x0000e000ff0c7b82 */ /* 0x010e300000000a00 */
[----:B------:R-:W-:Y:S01]  /*0cc0*/  BAR.SYNC.DEFER_BLOCKING 0x0 ;  /* 0x0000000000007b1d */ /* 0x000fe20000010000 */
[----:B------:R-:W-:-:S05]  /*0cd0*/  IMAD.MOV.U32 R14, RZ, RZ, 0x1 ;  /* 0x00000001ff0e7424 */ /* 0x000fca00078e00ff */
[----:B------:R-:W1:Y:S01]  /*0ce0*/  LDCU UR4, c[0x0][0x388] ;  /* 0x00007100ff0477ac */ /* 0x000e620008000800 */
[----:B---3--:R-:W-:-:S04]  /*0cf0*/  IMAD R19, R7, R0, R7 ;  /* 0x0000000007137224 */ /* 0x008fc800078e0207 */
[----:B0-----:R-:W-:-:S06]  /*0d00*/  IMAD.WIDE R18, R19, 0x8, R12 ;  /* 0x0000000813127825 */ /* 0x001fcc00078e020c */
[----:B------:R-:W2:Y:S01]  /*0d10*/  LDG.E.64 R18, desc[UR6][R18.64] ;  /* 0x0000000612127981 */ /* 0x000ea2000c1e1b00 */
[----:B------:R-:W-:-:S04]  /*0d20*/  IMAD R15, R7, R0, R2 ;  /* 0x00000000070f7224 */ /* 0x000fc800078e0202 */
[----:B------:R-:W-:-:S05]  /*0d30*/  IMAD.WIDE R12, R15, 0x8, R12 ;  /* 0x000000080f0c7825 */ /* 0x000fca00078e020c */
[----:B------:R-:W3:Y:S01]  /*0d40*/  LDG.E.64 R16, desc[UR6][R12.64] ;  /* 0x000000060c107981 */ /* 0x000ee2000c1e1b00 */
[----:B-1----:R-:W-:Y:S01]  /*0d50*/  UISETP.GE.U32.AND UP0, UPT, UR4, 0x8, UPT ;  /* 0x000000080400788c */ /* 0x002fe2000bf06070 */
[----:B------:R-:W-:Y:S01]  /*0d60*/  BSSY.RECONVERGENT B0, `(.L_x_27) ;  /* 0x0000012000007945 */ /* 0x000fe20003800200 */
[----:B--2---:R-:W0:Y:S01]  /*0d70*/  MUFU.RCP64H R15, R19 ;  /* 0x00000013000f7308 */ /* 0x004e220000001800 */
[----:B---3--:R-:W-:Y:S01]  /*0d80*/  FSETP.GEU.AND P1, PT, |R17|, 6.5827683646048100446e-37, PT ;  /* 0x036000001100780b */ /* 0x008fe20003f2e200 */
[----:B0-----:R-:W-:-:S08]  /*0d90*/  DFMA R20, -R18, R14, 1 ;  /* 0x3ff000001214742b */ /* 0x001fd0000000010e */
[----:B------:R-:W-:-:S08]  /*0da0*/  DFMA R20, R20, R20, R20 ;  /* 0x000000141414722b */ /* 0x000fd00000000014 */
[----:B------:R-:W-:-:S08]  /*0db0*/  DFMA R20, R14, R20, R14 ;  /* 0x000000140e14722b */ /* 0x000fd0000000000e */
[----:B------:R-:W-:-:S08]  /*0dc0*/  DFMA R14, -R18, R20, 1 ;  /* 0x3ff00000120e742b */ /* 0x000fd00000000114 */
[----:B------:R-:W-:-:S08]  /*0dd0*/  DFMA R14, R20, R14, R20 ;  /* 0x0000000e140e722b */ /* 0x000fd00000000014 */
[----:B------:R-:W-:-:S08]  /*0de0*/  DMUL R20, R16, R14 ;  /* 0x0000000e10147228 */ /* 0x000fd00000000000 */
[----:B------:R-:W-:-:S08]  /*0df0*/  DFMA R22, -R18, R20, R16 ;  /* 0x000000141216722b */ /* 0x000fd00000000110 */
[----:B------:R-:W-:-:S10]  /*0e00*/  DFMA R14, R14, R22, R20 ;  /* 0x000000160e0e722b */ /* 0x000fd40000000014 */
[----:B------:R-:W-:-:S05]  /*0e10*/  FFMA R0, RZ, R19, R15 ;  /* 0x00000013ff007223 */ /* 0x000fca000000000f */
[----:B------:R-:W-:-:S13]  /*0e20*/  FSETP.GT.AND P0, PT, |R0|, 1.469367938527859385e-39, PT ;  /* 0x001000000000780b */ /* 0x000fda0003f04200 */
[----:B------:R-:W-:Y:S05]  /*0e30*/  @P0 BRA P1, `(.L_x_28) ;  /* 0x0000000000100947 */ /* 0x000fea0000800000 */
[----:B------:R-:W-:-:S07]  /*0e40*/  MOV R0, 0xe60 ;  /* 0x00000e6000007802 */ /* 0x000fce0000000f00 */
[----:B------:R-:W-:Y:S05]  /*0e50*/  CALL.REL.NOINC `($__internal_0_$__cuda_sm20_div_rn_f64_full) ;  /* 0x0000000800d87944 */ /* 0x000fea0003c00000 */
[----:B------:R-:W-:Y:S01]  /*0e60*/  IMAD.MOV.U32 R14, RZ, RZ, R22 ;  /* 0x000000ffff0e7224 */ /* 0x000fe200078e0016 */
[----:B------:R-:W-:-:S07]  /*0e70*/  MOV R15, R23 ;  /* 0x00000017000f7202 */ /* 0x000fce0000000f00 */
.L_x_28:
[----:B------:R-:W-:Y:S05]  /*0e80*/  BSYNC.RECONVERGENT B0 ;  /* 0x0000000000007941 */ /* 0x000fea0003800200 */
.L_x_27:
[----:B------:R0:W-:Y:S01]  /*0e90*/  STG.E.64 desc[UR6][R12.64], R14 ;  /* 0x0000000e0c007986 */ /* 0x0001e2000c101b06 */
[----:B------:R-:W-:Y:S01]  /*0ea0*/  IMAD.MOV.U32 R0, RZ, RZ, RZ ;  /* 0x000000ffff007224 */ /* 0x000fe200078e00ff */
[----:B------:R-:W-:Y:S06]  /*0eb0*/  BAR.SYNC.DEFER_BLOCKING 0x0 ;  /* 0x0000000000007b1d */ /* 0x000fec0000010000 */
[----:B------:R-:W-:Y:S05]  /*0ec0*/  BRA.U !UP0, `(.L_x_29) ;  /* 0x0000000508407547 */ /* 0x000fea000b800000 */
[----:B------:R-:W-:-:S05]  /*0ed0*/  UMOV UR4, URZ ;  /* 0x000000ff00047c82 */ /* 0x000fca0008000000 */
.L_x_30:
[----:B------:R-:W0:Y:S01]  /*0ee0*/  LDC R0, c[0x0][0x38c] ;  /* 0x0000e300ff007b82 */ /* 0x000e220000000800 */
[----:B------:R-:W-:-:S07]  /*0ef0*/  ISETP.NE.AND P0, PT, R7, UR4, PT ;  /* 0x0000000407007c0c */ /* 0x000fce000bf05270 */
[----:B--2---:R-:W1:Y:S06]  /*0f00*/  LDC.64 R16, c[0x0][0x380] ;  /* 0x0000e000ff107b82 */ /* 0x004e6c0000000a00 */
[----:B------:R-:W2:Y:S01]  /*0f10*/  @P0 LDG.E.64 R20, desc[UR6][R12.64] ;  /* 0x000000060c140981 */ /* 0x000ea2000c1e1b00 */
[C---:B0-----:R-:W-:Y:S02]  /*0f20*/  IMAD R15, R0.reuse, UR4, R2 ;  /* 0x00000004000f7c24 */ /* 0x041fe4000f8e0202 */
[----:B------:R-:W-:Y:S02]  /*0f30*/  IMAD R19, R0, UR4, R7 ;  /* 0x0000000400137c24 */ /* 0x000fe4000f8e0207 */
[----:B-1----:R-:W-:-:S04]  /*0f40*/  IMAD.WIDE R14, R15, 0x8, R16 ;  /* 0x000000080f0e7825 */ /* 0x002fc800078e0210 */
[----:B------:R-:W-:Y:S02]  /*0f50*/  IMAD.WIDE R16, R19, 0x8, R16 ;  /* 0x0000000813107825 */ /* 0x000fe400078e0210 */
[----:B------:R-:W2:Y:S04]  /*0f60*/  @P0 LDG.E.64 R18, desc[UR6][R14.64] ;  /* 0x000000060e120981 */ /* 0x000ea8000c1e1b00 */
[----:B------:R-:W2:Y:S01]  /*0f70*/  @P0 LDG.E.64 R22, desc[UR6][R16.64] ;  /* 0x0000000610160981 */ /* 0x000ea2000c1e1b00 */
[----:B------:R-:W-:-:S06]  /*0f80*/  UIADD3 UR5, UPT, UPT, UR4, 0x1, URZ ;  /* 0x0000000104057890 */ /* 0x000fcc000fffe0ff */
[----:B------:R-:W-:Y:S01]  /*0f90*/  ISETP.NE.AND P1, PT, R7, UR5, PT ;  /* 0x0000000507007c0c */ /* 0x000fe2000bf25270 */
[----:B--2---:R-:W-:Y:S01]  /*0fa0*/  @P0 DFMA R24, -R20, R22, R18 ;  /* 0x000000161418022b */ /* 0x004fe20000000112 */
[----:B------:R-:W-:-:S04]  /*0fb0*/  IMAD.WIDE R18, R0, 0x8, R14 ;  /* 0x0000000800127825 */ /* 0x000fc800078e020e */
[----:B------:R-:W-:Y:S02]  /*0fc0*/  IMAD.WIDE R20, R0, 0x8, R16 ;  /* 0x0000000800147825 */ /* 0x000fe400078e0210 */
[----:B------:R0:W-:Y:S05]  /*0fd0*/  @P0 STG.E.64 desc[UR6][R14.64], R24 ;  /* 0x000000180e000986 */ /* 0x0001ea000c101b06 */
[----:B------:R-:W2:Y:S04]  /*0fe0*/  @P1 LDG.E.64 R22, desc[UR6][R18.64] ;  /* 0x0000000612161981 */ /* 0x000ea8000c1e1b00 */
[----:B------:R-:W2:Y:S04]  /*0ff0*/  @P1 LDG.E.64 R26, desc[UR6][R12.64] ;  /* 0x000000060c1a1981 */ /* 0x000ea8000c1e1b00 */
[----:B------:R-:W2:Y:S01]  /*1000*/  @P1 LDG.E.64 R28, desc[UR6][R20.64] ;  /* 0x00000006141c1981 */ /* 0x000ea2000c1e1b00 */
[----:B------:R-:W-:-:S06]  /*1010*/  UIADD3 UR5, UPT, UPT, UR4, 0x2, URZ ;  /* 0x0000000204057890 */ /* 0x000fcc000fffe0ff */
[----:B------:R-:W-:Y:S01]  /*1020*/  ISETP.NE.AND P0, PT, R7, UR5, PT ;  /* 0x0000000507007c0c */ /* 0x000fe2000bf05270 */
[----:B------:R-:W-:Y:S01]  /*1030*/  IMAD.WIDE R16, R0, 0x8, R18 ;  /* 0x0000000800107825 */ /* 0x000fe200078e0212 */
[----:B--2---:R-:W-:-:S03]  /*1040*/  @P1 DFMA R26, -R26, R28, R22 ;  /* 0x0000001c1a1a122b */ /* 0x004fc60000000116 */
[----:B------:R-:W-:-:S04]  /*1050*/  IMAD.WIDE R22, R0, 0x8, R20 ;  /* 0x0000000800167825 */ /* 0x000fc800078e0214 */
[----:B------:R1:W-:Y:S04]  /*1060*/  @P1 STG.E.64 desc[UR6][R18.64], R26 ;  /* 0x0000001a12001986 */ /* 0x0003e8000c101b06 */
[----:B------:R-:W2:Y:S04]  /*1070*/  @P0 LDG.E.64 R28, desc[UR6][R16.64] ;  /* 0x00000006101c0981 */ /* 0x000ea8000c1e1b00 */
[----:B0-----:R-:W2:Y:S04]  /*1080*/  @P0 LDG.E.64 R14, desc[UR6][R12.64] ;  /* 0x000000060c0e0981 */ /* 0x001ea8000c1e1b00 */
        /* <DEDUP_REMOVED lines=8> */
[----:B-1----:R-:W2:Y:S04]  /*1110*/  @P1 LDG.E.64 R18, desc[UR6][R12.64] ;  /* 0x000000060c121981 */ /* 0x002ea8000c1e1b00 */
        /* <DEDUP_REMOVED lines=30> */
[----:B--2---:R-:W-:Y:S01]  /*1300*/  @P0 DFMA R24, -R18, R24, R28 ;  /* 0x000000181218022b */ /* 0x004fe2000000011c */
[----:B------:R-:W-:-:S04]  /*1310*/  IMAD.WIDE R28, R0, 0x8, R22 ;  /* 0x00000008001c7825 */ /* 0x000fc800078e0216 */
[----:B------:R-:W-:Y:S02]  /*1320*/  IMAD.WIDE R18, R0, 0x8, R14 ;  /* 0x0000000800127825 */ /* 0x000fe400078e020e */
[----:B------:R2:W-:Y:S05]  /*1330*/  @P0 STG.E.64 desc[UR6][R14.64], R24 ;  /* 0x000000180e000986 */ /* 0x0005ea000c101b06 */
[----:B------:R-:W3:Y:S04]  /*1340*/  @P1 LDG.E.64 R28, desc[UR6][R28.64] ;  /* 0x000000061c1c1981 */ /* 0x000ee8000c1e1b00 */
[----:B-1----:R-:W3:Y:S04]  /*1350*/  @P1 LDG.E.64 R16, desc[UR6][R18.64] ;  /* 0x0000000612101981 */ /* 0x002ee8000c1e1b00 */
[----:B------:R-:W3:Y:S01]  /*1360*/  @P1 LDG.E.64 R20, desc[UR6][R12.64] ;  /* 0x000000060c141981 */ /* 0x000ee2000c1e1b00 */
[----:B------:R-:W-:-:S06]  /*1370*/  UIADD3 UR4, UPT, UPT, UR4, 0x8, URZ ;  /* 0x0000000804047890 */ /* 0x000fcc000fffe0ff */
[----:B------:R-:W-:Y:S01]  /*1380*/  ISETP.NE.AND P0, PT, R5, UR4, PT ;  /* 0x0000000405007c0c */ /* 0x000fe2000bf05270 */
[----:B---3--:R-:W-:-:S07]  /*1390*/  @P1 DFMA R16, -R20, R28, R16 ;  /* 0x0000001c1410122b */ /* 0x008fce0000000110 */
[----:B------:R2:W-:Y:S05]  /*13a0*/  @P1 STG.E.64 desc[UR6][R18.64], R16 ;  /* 0x0000001012001986 */ /* 0x0005ea000c101b06 */
[----:B------:R-:W-:Y:S05]  /*13b0*/  @P0 BRA `(.L_x_30) ;  /* 0xfffffff800c80947 */ /* 0x000fea000383ffff */
[----:B------:R-:W-:-:S07]  /*13c0*/  IMAD.MOV.U32 R0, RZ, RZ, R5 ;  /* 0x000000ffff007224 */ /* 0x000fce00078e0005 */
.L_x_29:
[----:B------:R-:W-:-:S13]  /*13d0*/  ISETP.NE.AND P0, PT, R3, RZ, PT ;  /* 0x000000ff0300720c */ /* 0x000fda0003f05270 */
[----:B------:R-:W-:Y:S05]  /*13e0*/  @!P0 BRA `(.L_x_31) ;  /* 0x00000004005c8947 */ /* 0x000fea0003800000 */
[----:B0-2---:R-:W-:-:S04]  /*13f0*/  IADD3 R14, PT, PT, R3, -0x1, RZ ;  /* 0xffffffff030e7810 */ /* 0x005fc80007ffe0ff */
[----:B------:R-:W-:-:S13]  /*1400*/  ISETP.GE.U32.AND P0, PT, R14, 0x3, PT ;  /* 0x000000030e00780c */ /* 0x000fda0003f06070 */
[----:B------:R-:W-:Y:S05]  /*1410*/  @!P0 BRA `(.L_x_32) ;  /* 0x0000000000a48947 */ /* 0x000fea0003800000 */
[----:B------:R-:W0:Y:S01]  /*1420*/  LDC R23, c[0x0][0x38c] ;  /* 0x0000e300ff177b82 */ /* 0x000e220000000800 */
[----:B------:R-:W-:-:S07]  /*1430*/  ISETP.NE.AND P0, PT, R0, R7, PT ;  /* 0x000000070000720c */ /* 0x000fce0003f05270 */
[----:B------:R-:W1:Y:S01]  /*1440*/  LDC.64 R18, c[0x0][0x380] ;  /* 0x0000e000ff127b82 */ /* 0x000e620000000a00 */
[CC--:B0-----:R-:W-:Y:S02]  /*1450*/  IMAD R17, R0.reuse, R23.reuse, R2 ;  /* 0x0000001700117224 */ /* 0x0c1fe400078e0202 */
[----:B------:R-:W-:Y:S02]  /*1460*/  IMAD R15, R0, R23, R7 ;  /* 0x00000017000f7224 */ /* 0x000fe400078e0207 */
[----:B-1----:R-:W-:-:S04]  /*1470*/  IMAD.WIDE R16, R17, 0x8, R18 ;  /* 0x0000000811107825 */ /* 0x002fc800078e0212 */
[----:B------:R-:W-:Y:S01]  /*1480*/  IMAD.WIDE R18, R15, 0x8, R18 ;  /* 0x000000080f127825 */ /* 0x000fe200078e0212 */
[----:B------:R-:W2:Y:S04]  /*1490*/  @P0 LDG.E.64 R24, desc[UR6][R16.64] ;  /* 0x0000000610180981 */ /* 0x000ea8000c1e1b00 */
[----:B------:R-:W2:Y:S04]  /*14a0*/  @P0 LDG.E.64 R14, desc[UR6][R12.64] ;  /* 0x000000060c0e0981 */ /* 0x000ea8000c1e1b00 */
[----:B------:R-:W2:Y:S01]  /*14b0*/  @P0 LDG.E.64 R20, desc[UR6][R18.64] ;  /* 0x0000000612140981 */ /* 0x000ea2000c1e1b00 */
[----:B------:R-:W-:-:S05]  /*14c0*/  VIADD R22, R0, 0x1 ;  /* 0x0000000100167836 */ /* 0x000fca0000000000 */
[----:B------:R-:W-:Y:S01]  /*14d0*/  ISETP.NE.AND P1, PT, R22, R7, PT ;  /* 0x000000071600720c */ /* 0x000fe20003f25270 */
[----:B--2---:R-:W-:Y:S01]  /*14e0*/  @P0 DFMA R30, -R14, R20, R24 ;  /* 0x000000140e1e022b */ /* 0x004fe20000000118 */
[----:B------:R-:W-:-:S04]  /*14f0*/  IMAD.WIDE R14, R23, 0x8, R16 ;  /* 0x00000008170e7825 */ /* 0x000fc800078e0210 */
[----:B------:R-:W-:Y:S02]  /*1500*/  IMAD.WIDE R20, R23, 0x8, R18 ;  /* 0x0000000817147825 */ /* 0x000fe400078e0212 */
[----:B------:R0:W-:Y:S05]  /*1510*/  @P0 STG.E.64 desc[UR6][R16.64], R30 ;  /* 0x0000001e10000986 */ /* 0x0001ea000c101b06 */
[----:B------:R-:W2:Y:S04]  /*1520*/  @P1 LDG.E.64 R28, desc[UR6][R14.64] ;  /* 0x000000060e1c1981 */ /* 0x000ea8000c1e1b00 */
[----:B------:R-:W2:Y:S04]  /*1530*/  @P1 LDG.E.64 R24, desc[UR6][R12.64] ;  /* 0x000000060c181981 */ /* 0x000ea8000c1e1b00 */
[----:B------:R-:W2:Y:S01]  /*1540*/  @P1 LDG.E.64 R26, desc[UR6][R20.64] ;  /* 0x00000006141a1981 */ /* 0x000ea2000c1e1b00 */
[----:B------:R-:W-:-:S05]  /*1550*/  VIADD R22, R0, 0x2 ;  /* 0x0000000200167836 */ /* 0x000fca0000000000 */
[----:B------:R-:W-:Y:S01]  /*1560*/  ISETP.NE.AND P0, PT, R22, R7, PT ;  /* 0x000000071600720c */ /* 0x000fe20003f05270 */
[----:B------:R-:W-:Y:S01]  /*1570*/  IMAD.WIDE R18, R23, 0x8, R14 ;  /* 0x0000000817127825 */ /* 0x000fe200078e020e */
[----:B--2---:R-:W-:-:S03]  /*1580*/  @P1 DFMA R26, -R24, R26, R28 ;  /* 0x0000001a181a122b */ /* 0x004fc6000000011c */
[----:B------:R-:W-:-:S04]  /*1590*/  IMAD.WIDE R24, R23, 0x8, R20 ;  /* 0x0000000817187825 */ /* 0x000fc800078e0214 */
[----:B------:R1:W-:Y:S04]  /*15a0*/  @P1 STG.E.64 desc[UR6][R14.64], R26 ;  /* 0x0000001a0e001986 */ /* 0x0003e8000c101b06 */
[----:B------:R-:W2:Y:S04]  /*15b0*/  @P0 LDG.E.64 R28, desc[UR6][R18.64] ;  /* 0x00000006121c0981 */ /* 0x000ea8000c1e1b00 */
[----:B0-----:R-:W2:Y:S04]  /*15c0*/  @P0 LDG.E.64 R16, desc[UR6][R12.64] ;  /* 0x000000060c100981 */ /* 0x001ea8000c1e1b00 */
[----:B------:R-:W2:Y:S01]  /*15d0*/  @P0 LDG.E.64 R30, desc[UR6][R24.64] ;  /* 0x00000006181e0981 */ /* 0x000ea2000c1e1b00 */
[----:B------:R-:W-:Y:S01]  /*15e0*/  IADD3 R20, PT, PT, R0, 0x3, RZ ;  /* 0x0000000300147810 */ /* 0x000fe20007ffe0ff */
[----:B--2---:R-:W-:-:S07]  /*15f0*/  @P0 DFMA R16, -R16, R30, R28 ;  /* 0x0000001e1010022b */ /* 0x004fce000000011c */
[----:B------:R1:W-:Y:S01]  /*1600*/  @P0 STG.E.64 desc[UR6][R18.64], R16 ;  /* 0x0000001012000986 */ /* 0x0003e2000c101b06 */
[----:B------:R-:W-:Y:S01]  /*1610*/  ISETP.NE.AND P0, PT, R20, R7, PT ;  /* 0x000000071400720c */ /* 0x000fe20003f05270 */
[----:B------:R-:W-:-:S04]  /*1620*/  IMAD.WIDE R20, R23, 0x8, R24 ;  /* 0x0000000817147825 */ /* 0x000fc800078e0218 */
[----:B------:R-:W-:-:S08]  /*1630*/  IMAD.WIDE R22, R23, 0x8, R18 ;  /* 0x0000000817167825 */ /* 0x000fd000078e0212 */
[----:B-1----:R-:W-:Y:S05]  /*1640*/  @!P0 BRA `(.L_x_33) ;  /* 0x0000000000148947 */ /* 0x002fea0003800000 */
[----:B------:R-:W2:Y:S04]  /*1650*/  LDG.E.64 R18, desc[UR6][R20.64] ;  /* 0x0000000614127981 */ /* 0x000ea8000c1e1b00 */
[----:B------:R-:W2:Y:S04]  /*1660*/  LDG.E.64 R14, desc[UR6][R22.64] ;  /* 0x00000006160e7981 */ /* 0x000ea8000c1e1b00 */
[----:B------:R-:W2:Y:S02]  /*1670*/  LDG.E.64 R16, desc[UR6][R12.64] ;  /* 0x000000060c107981 */ /* 0x000ea4000c1e1b00 */
[----:B--2---:R-:W-:-:S07]  /*1680*/  DFMA R14, -R16, R18, R14 ;  /* 0x00000012100e722b */ /* 0x004fce000000010e */
[----:B------:R0:W-:Y:S04]  /*1690*/  STG.E.64 desc[UR6][R22.64], R14 ;  /* 0x0000000e16007986 */ /* 0x0001e8000c101b06 */
.L_x_33:
[----:B------:R-:W-:-:S07]  /*16a0*/  VIADD R0, R0, 0x4 ;  /* 0x0000000400007836 */ /* 0x000fce0000000000 */
.L_x_32:
[----:B------:R-:W-:-:S13]  /*16b0*/  ISETP.NE.AND P0, PT, R4, RZ, PT ;  /* 0x000000ff0400720c */ /* 0x000fda0003f05270 */
[----:B------:R-:W-:Y:S05]  /*16c0*/  @!P0 BRA `(.L_x_31) ;  /* 0x0000000000a48947 */ /* 0x000fea0003800000 */
[----:B------:R-:W-:-:S13]  /*16d0*/  ISETP.NE.AND P0, PT, R4, 0x1, PT ;  /* 0x000000010400780c */ /* 0x000fda0003f05270 */
[----:B------:R-:W-:Y:S05]  /*16e0*/  @!P0 BRA `(.L_x_34) ;  /* 0x00000000005c8947 */ /* 0x000fea0003800000 */
[----:B------:R-:W0:Y:S01]  /*16f0*/  LDC R25, c[0x0][0x38c] ;  /* 0x0000e300ff197b82 */ /* 0x000e220000000800 */
[----:B------:R-:W-:-:S07]  /*1700*/  ISETP.NE.AND P0, PT, R0, R7, PT ;  /* 0x000000070000720c */ /* 0x000fce0003f05270 */
[----:B------:R-:W1:Y:S06]  /*1710*/  LDC.64 R16, c[0x0][0x380] ;  /* 0x0000e000ff107b82 */ /* 0x000e6c0000000a00 */
[----:B------:R-:W2:Y:S01]  /*1720*/  @P0 LDG.E.64 R20, desc[UR6][R12.64] ;  /* 0x000000060c140981 */ /* 0x000ea2000c1e1b00 */
[CC--:B0-----:R-:W-:Y:S02]  /*1730*/  IMAD R15, R0.reuse, R25.reuse, R2 ;  /* 0x00000019000f7224 */ /* 0x0c1fe400078e0202 */
[----:B------:R-:W-:Y:S02]  /*1740*/  IMAD R19, R0, R25, R7 ;  /* 0x0000001900137224 */ /* 0x000fe400078e0207 */
[----:B-1----:R-:W-:-:S04]  /*1750*/  IMAD.WIDE R14, R15, 0x8, R16 ;  /* 0x000000080f0e7825 */ /* 0x002fc800078e0210 */
[----:B------:R-:W-:Y:S02]  /*1760*/  IMAD.WIDE R16, R19, 0x8, R16 ;  /* 0x0000000813107825 */ /* 0x000fe400078e0210 */
[----:B------:R-:W2:Y:S04]  /*1770*/  @P0 LDG.E.64 R18, desc[UR6][R14.64] ;  /* 0x000000060e120981 */ /* 0x000ea8000c1e1b00 */
[----:B------:R-:W2:Y:S02]  /*1780*/  @P0 LDG.E.64 R22, desc[UR6][R16.64] ;  /* 0x0000000610160981 */ /* 0x000ea4000c1e1b00 */
[----:B--2---:R-:W-:Y:S01]  /*1790*/  @P0 DFMA R18, -R20, R22, R18 ;  /* 0x000000161412022b */ /* 0x004fe20000000112 */
[----:B------:R-:W-:-:S06]  /*17a0*/  VIADD R20, R0, 0x1 ;  /* 0x0000000100147836 */ /* 0x000fcc0000000000 */
[----:B------:R0:W-:Y:S01]  /*17b0*/  @P0 STG.E.64 desc[UR6][R14.64], R18 ;  /* 0x000000120e000986 */ /* 0x0001e2000c101b06 */
[----:B------:R-:W-:-:S13]  /*17c0*/  ISETP.NE.AND P0, PT, R20, R7, PT ;  /* 0x000000071400720c */ /* 0x000fda0003f05270 */
[----:B0-----:R-:W-:Y:S05]  /*17d0*/  @!P0 BRA `(.L_x_35) ;  /* 0x00000000001c8947 */ /* 0x001fea0003800000 */
[C---:B------:R-:W-:Y:S01]  /*17e0*/  IMAD.WIDE R20, R25.reuse, 0x8, R16 ;  /* 0x0000000819147825 */ /* 0x040fe200078e0210 */
[----:B------:R-:W2:Y:S03]  /*17f0*/  LDG.E.64 R18, desc[UR6][R12.64] ;  /* 0x000000060c127981 */ /* 0x000ea6000c1e1b00 */
[----:B------:R-:W-:Y:S02]  /*1800*/  IMAD.WIDE R14, R25, 0x8, R14 ;  /* 0x00000008190e7825 */ /* 0x000fe400078e020e */
[----:B------:R-:W2:Y:S04]  /*1810*/  LDG.E.64 R20, desc[UR6][R20.64] ;  /* 0x0000000614147981 */ /* 0x000ea8000c1e1b00 */
[----:B------:R-:W2:Y:S02]  /*1820*/  LDG.E.64 R16, desc[UR6][R14.64] ;  /* 0x000000060e107981 */ /* 0x000ea4000c1e1b00 */
[----:B--2---:R-:W-:-:S07]  /*1830*/  DFMA R16, -R18, R20, R16 ;  /* 0x000000141210722b */ /* 0x004fce0000000110 */
[----:B------:R0:W-:Y:S04]  /*1840*/  STG.E.64 desc[UR6][R14.64], R16 ;  /* 0x000000100e007986 */ /* 0x0001e8000c101b06 */
.L_x_35:
[----:B------:R-:W-:-:S07]  /*1850*/  IADD3 R0, PT, PT, R0, 0x2, RZ ;  /* 0x0000000200007810 */ /* 0x000fce0007ffe0ff */
.L_x_34:
[----:B------:R-:W1:Y:S02]  /*1860*/  LDCU UR4, c[0x0][0x388] ;  /* 0x00007100ff0477ac */ /* 0x000e640008000800 */
[----:B-1----:R-:W-:-:S09]  /*1870*/  ULOP3.LUT UP0, URZ, UR4, 0x1, URZ, 0xc0, !UPT ;  /* 0x0000000104ff7892 */ /* 0x002fd2000f80c0ff */
[----:B------:R-:W-:Y:S05]  /*1880*/  BRA.U !UP0, `(.L_x_31) ;  /* 0x0000000108347547 */ /* 0x000fea000b800000 */
[----:B------:R-:W-:-:S13]  /*1890*/  ISETP.NE.AND P0, PT, R0, R7, PT ;  /* 0x000000070000720c */ /* 0x000fda0003f05270 */
[----:B------:R-:W-:Y:S05]  /*18a0*/  @!P0 BRA `(.L_x_31) ;  /* 0x00000000002c8947 */ /* 0x000fea0003800000 */
[----:B0-----:R-:W0:Y:S01]  /*18b0*/  LDC.64 R14, c[0x0][0x380] ;  /* 0x0000e000ff0e7b82 */ /* 0x001e220000000a00 */
[----:B------:R-:W1:Y:S01]  /*18c0*/  LDCU UR4, c[0x0][0x38c] ;  /* 0x00007180ff0477ac */ /* 0x000e620008000800 */
[----:B------:R-:W2:Y:S01]  /*18d0*/  LDG.E.64 R12, desc[UR6][R12.64] ;  /* 0x000000060c0c7981 */ /* 0x000ea2000c1e1b00 */
[C---:B-1----:R-:W-:Y:S02]  /*18e0*/  IMAD R19, R0.reuse, UR4, R7 ;  /* 0x0000000400137c24 */ /* 0x042fe4000f8e0207 */
[----:B------:R-:W-:Y:S02]  /*18f0*/  IMAD R17, R0, UR4, R2 ;  /* 0x0000000400117c24 */ /* 0x000fe4000f8e0202 */
[----:B0-----:R-:W-:-:S04]  /*1900*/  IMAD.WIDE R18, R19, 0x8, R14 ;  /* 0x0000000813127825 */ /* 0x001fc800078e020e */
[----:B------:R-:W-:Y:S02]  /*1910*/  IMAD.WIDE R14, R17, 0x8, R14 ;  /* 0x00000008110e7825 */ /* 0x000fe400078e020e */
[----:B------:R-:W2:Y:S04]  /*1920*/  LDG.E.64 R18, desc[UR6][R18.64] ;  /* 0x0000000612127981 */ /* 0x000ea8000c1e1b00 */
[----:B------:R-:W2:Y:S02]  /*1930*/  LDG.E.64 R16, desc[UR6][R14.64] ;  /* 0x000000060e107981 */ /* 0x000ea4000c1e1b00 */
[----:B--2---:R-:W-:-:S07]  /*1940*/  DFMA R16, -R12, R18, R16 ;  /* 0x000000120c10722b */ /* 0x004fce0000000110 */
[----:B------:R1:W-:Y:S04]  /*1950*/  STG.E.64 desc[UR6][R14.64], R16 ;  /* 0x000000100e007986 */ /* 0x0003e8000c101b06 */
.L_x_31:
[----:B------:R-:W3:Y:S01]  /*1960*/  LDCU UR4, c[0x0][0x388] ;  /* 0x00007100ff0477ac */ /* 0x000ee20008000800 */
[----:B------:R-:W-:Y:S01]  /*1970*/  VIADD R7, R7, 0x1 ;  /* 0x0000000107077836 */ /* 0x000fe20000000000 */
[----:B------:R-:W-:Y:S04]  /*1980*/  BAR.SYNC.DEFER_BLOCKING 0x0 ;  /* 0x0000000000007b1d */ /* 0x000fe80000010000 */
[----:B---3--:R-:W-:-:S13]  /*1990*/  ISETP.NE.AND P0, PT, R7, UR4, PT ;  /* 0x0000000407007c0c */ /* 0x008fda000bf05270 */
[----:B------:R-:W-:Y:S05]  /*19a0*/  @P0 BRA `(.L_x_36) ;  /* 0xffffffe400e00947 */ /* 0x000fea000383ffff */
[----:B------:R-:W-:Y:S05]  /*19b0*/  EXIT ;  /* 0x000000000000794d */ /* 0x000fea0003800000 */
        .weak           $__internal_0_$__cuda_sm20_div_rn_f64_full
        .type           $__internal_0_$__cuda_sm20_div_rn_f64_full,@function
        .size           $__internal_0_$__cuda_sm20_div_rn_f64_full,(.L_x_43 - $__internal_0_$__cuda_sm20_div_rn_f64_full)
$__internal_0_$__cuda_sm20_div_rn_f64_full:
[----:B------:R-:W-:Y:S01]  /*19c0*/  MOV R15, R17 ;  /* 0x00000011000f7202 */ /* 0x000fe20000000f00 */
[----:B------:R-:W-:Y:S01]  /*19d0*/  IMAD.MOV.U32 R14, RZ, RZ, R16 ;  /* 0x000000ffff0e7224 */ /* 0x000fe200078e0010 */
[----:B------:R-:W-:Y:S01]  /*19e0*/  FSETP.GEU.AND P0, PT, |R19|, 1.469367938527859385e-39, PT ;  /* 0x001000001300780b */ /* 0x000fe20003f0e200 */
[----:B------:R-:W-:Y:S01]  /*19f0*/  IMAD.MOV.U32 R29, RZ, RZ, 0x1ca00000 ;  /* 0x1ca00000ff1d7424 */ /* 0x000fe200078e00ff */
[----:B------:R-:W-:Y:S01]  /*1a00*/  FSETP.GEU.AND P2, PT, |R15|, 1.469367938527859385e-39, PT ;  /* 0x001000000f00780b */ /* 0x000fe20003f4e200 */
[----:B------:R-:W-:Y:S01]  /*1a10*/  IMAD.MOV.U32 R24, RZ, RZ, 0x1 ;  /* 0x00000001ff187424 */ /* 0x000fe200078e00ff */
[----:B------:R-:W-:Y:S01]  /*1a20*/  LOP3.LUT R16, R19, 0x800fffff, RZ, 0xc0, !PT ;  /* 0x800fffff13107812 */ /* 0x000fe200078ec0ff */
[----:B------:R-:W-:Y:S01]  /*1a30*/  BSSY.RECONVERGENT B1, `(.L_x_37) ;  /* 0x0000052000017945 */ /* 0x000fe20003800200 */
[----:B------:R-:W-:Y:S02]  /*1a40*/  LOP3.LUT R28, R15, 0x7ff00000, RZ, 0xc0, !PT ;  /* 0x7ff000000f1c7812 */ /* 0x000fe400078ec0ff */
[----:B------:R-:W-:Y:S01]  /*1a50*/  LOP3.LUT R17, R16, 0x3ff00000, RZ, 0xfc, !PT ;  /* 0x3ff0000010117812 */ /* 0x000fe200078efcff */
[----:B------:R-:W-:Y:S01]  /*1a60*/  IMAD.MOV.U32 R16, RZ, RZ, R18 ;  /* 0x000000ffff107224 */ /* 0x000fe200078e0012 */
[----:B------:R-:W-:-:S02]  /*1a70*/  LOP3.LUT R31, R19, 0x7ff00000, RZ, 0xc0, !PT ;  /* 0x7ff00000131f7812 */ /* 0x000fc400078ec0ff */
[----:B------:R-:W-:Y:S01]  /*1a80*/  MOV R20, R14 ;  /* 0x0000000e00147202 */ /* 0x000fe20000000f00 */
[----:B------:R-:W-:Y:S01]  /*1a90*/  @!P0 DMUL R16, R18, 8.98846567431157953865e+307 ;  /* 0x7fe0000012108828 */ /* 0x000fe20000000000 */
[----:B------:R-:W-:Y:S01]  /*1aa0*/  ISETP.GE.U32.AND P1, PT, R28, R31, PT ;  /* 0x0000001f1c00720c */ /* 0x000fe20003f26070 */
[----:B------:R-:W-:Y:S01]  /*1ab0*/  @!P2 IMAD.MOV.U32 R22, RZ, RZ, RZ ;  /* 0x000000ffff16a224 */ /* 0x000fe200078e00ff */
[----:B------:R-:W-:-:S03]  /*1ac0*/  @!P2 LOP3.LUT R21, R19, 0x7ff00000, RZ, 0xc0, !PT ;  /* 0x7ff000001315a812 */ /* 0x000fc600078ec0ff */
[----:B------:R-:W0:Y:S01]  /*1ad0*/  MUFU.RCP64H R25, R17 ;  /* 0x0000001100197308 */ /* 0x000e220000001800 */
[----:B------:R-:W-:Y:S02]  /*1ae0*/  @!P2 ISETP.GE.U32.AND P3, PT, R28, R21, PT ;  /* 0x000000151c00a20c */ /* 0x000fe40003f66070 */
[C---:B------:R-:W-:Y:S02]  /*1af0*/  SEL R21, R29.reuse, 0x63400000, !P1 ;  /* 0x634000001d157807 */ /* 0x040fe40004800000 */
[----:B------:R-:W-:Y:S02]  /*1b00*/  @!P2 SEL R23, R29, 0x63400000, !P3 ;  /* 0x634000001d17a807 */ /* 0x000fe40005800000 */
[--C-:B------:R-:W-:Y:S02]  /*1b10*/  LOP3.LUT R21, R21, 0x800fffff, R15.reuse, 0xf8, !PT ;  /* 0x800fffff15157812 */ /* 0x100fe400078ef80f */
[----:B------:R-:W-:Y:S02]  /*1b20*/  @!P2 LOP3.LUT R23, R23, 0x80000000, R15, 0xf8, !PT ;  /* 0x800000001717a812 */ /* 0x000fe400078ef80f */
[----:B------:R-:W-:-:S02]  /*1b30*/  @!P0 LOP3.LUT R31, R17, 0x7ff00000, RZ, 0xc0, !PT ;  /* 0x7ff00000111f8812 */ /* 0x000fc400078ec0ff */
[----:B------:R-:W-:-:S06]  /*1b40*/  @!P2 LOP3.LUT R23, R23, 0x100000, RZ, 0xfc, !PT ;  /* 0x001000001717a812 */ /* 0x000fcc00078efcff */
[----:B------:R-:W-:Y:S02]  /*1b50*/  @!P2 DFMA R20, R20, 2, -R22 ;  /* 0x400000001414a82b */ /* 0x000fe40000000816 */
[----:B0-----:R-:W-:-:S08]  /*1b60*/  DFMA R22, R24, -R16, 1 ;  /* 0x3ff000001816742b */ /* 0x001fd00000000810 */
[----:B------:R-:W-:-:S08]  /*1b70*/  DFMA R22, R22, R22, R22 ;  /* 0x000000161616722b */ /* 0x000fd00000000016 */
[----:B------:R-:W-:-:S08]  /*1b80*/  DFMA R22, R24, R22, R24 ;  /* 0x000000161816722b */ /* 0x000fd00000000018 */
[----:B------:R-:W-:-:S08]  /*1b90*/  DFMA R24, R22, -R16, 1 ;  /* 0x3ff000001618742b */ /* 0x000fd00000000810 */
[----:B------:R-:W-:-:S08]  /*1ba0*/  DFMA R22, R22, R24, R22 ;  /* 0x000000181616722b */ /* 0x000fd00000000016 */
[----:B------:R-:W-:-:S08]  /*1bb0*/  DMUL R24, R22, R20 ;  /* 0x0000001416187228 */ /* 0x000fd00000000000 */
[----:B------:R-:W-:-:S08]  /*1bc0*/  DFMA R26, R24, -R16, R20 ;  /* 0x80000010181a722b */ /* 0x000fd00000000014 */
[----:B------:R-:W-:Y:S01]  /*1bd0*/  DFMA R26, R22, R26, R24 ;  /* 0x0000001a161a722b */ /* 0x000fe20000000018 */
[----:B------:R-:W-:Y:S02]  /*1be0*/  MOV R24, R28 ;  /* 0x0000001c00187202 */ /* 0x000fe40000000f00 */
[----:B------:R-:W-:-:S05]  /*1bf0*/  @!P2 LOP3.LUT R24, R21, 0x7ff00000, RZ, 0xc0, !PT ;  /* 0x7ff000001518a812 */ /* 0x000fca00078ec0ff */
[----:B------:R-:W-:-:S05]  /*1c00*/  VIADD R22, R24, 0xffffffff ;  /* 0xffffffff18167836 */ /* 0x000fca0000000000 */
[----:B------:R-:W-:Y:S01]  /*1c10*/  ISETP.GT.U32.AND P0, PT, R22, 0x7feffffe, PT ;  /* 0x7feffffe1600780c */ /* 0x000fe20003f04070 */
[----:B------:R-:W-:-:S05]  /*1c20*/  VIADD R22, R31, 0xffffffff ;  /* 0xffffffff1f167836 */ /* 0x000fca0000000000 */
[----:B------:R-:W-:-:S13]  /*1c30*/  ISETP.GT.U32.OR P0, PT, R22, 0x7feffffe, P0 ;  /* 0x7feffffe1600780c */ /* 0x000fda0000704470 */
[----:B------:R-:W-:Y:S05]  /*1c40*/  @P0 BRA `(.L_x_38) ;  /* 0x00000000006c0947 */ /* 0x000fea0003800000 */
[----:B------:R-:W-:-:S04]  /*1c50*/  LOP3.LUT R15, R19, 0x7ff00000, RZ, 0xc0, !PT ;  /* 0x7ff00000130f7812 */ /* 0x000fc800078ec0ff */
[CC--:B------:R-:W-:Y:S02]  /*1c60*/  VIADDMNMX R14, R28.reuse, -R15.reuse, 0xb9600000, !PT ;  /* 0xb96000001c0e7446 */ /* 0x0c0fe4000780090f */
[----:B------:R-:W-:Y:S02]  /*1c70*/  ISETP.GE.U32.AND P0, PT, R28, R15, PT ;  /* 0x0000000f1c00720c */ /* 0x000fe40003f06070 */
[----:B------:R-:W-:Y:S02]  /*1c80*/  VIMNMX R14, PT, PT, R14, 0x46a00000, PT ;  /* 0x46a000000e0e7848 */ /* 0x000fe40003fe0100 */
[----:B------:R-:W-:-:S04]  /*1c90*/  SEL R29, R29, 0x63400000, !P0 ;  /* 0x634000001d1d7807 */ /* 0x000fc80004000000 */
[----:B------:R-:W-:Y:S01]  /*1ca0*/  IADD3 R24, PT, PT, -R29, R14, RZ ;  /* 0x0000000e1d187210 */ /* 0x000fe20007ffe1ff */
[----:B------:R-:W-:-:S04]  /*1cb0*/  IMAD.MOV.U32 R14, RZ, RZ, RZ ;  /* 0x000000ffff0e7224 */ /* 0x000fc800078e00ff */
[----:B------:R-:W-:-:S06]  /*1cc0*/  VIADD R15, R24, 0x7fe00000 ;  /* 0x7fe00000180f7836 */ /* 0x000fcc0000000000 */
[----:B------:R-:W-:-:S10]  /*1cd0*/  DMUL R22, R26, R14 ;  /* 0x0000000e1a167228 */ /* 0x000fd40000000000 */
[----:B------:R-:W-:-:S13]  /*1ce0*/  FSETP.GTU.AND P0, PT, |R23|, 1.469367938527859385e-39, PT ;  /* 0x001000001700780b */ /* 0x000fda0003f0c200 */
[----:B------:R-:W-:Y:S05]  /*1cf0*/  @P0 BRA `(.L_x_39) ;  /* 0x0000000000940947 */ /* 0x000fea0003800000 */
[----:B------:R-:W-:-:S06]  /*1d00*/  DFMA R16, R26, -R16, R20 ;  /* 0x800000101a10722b */ /* 0x000fcc0000000014 */
[----:B------:R-:W-:-:S04]  /*1d10*/  MOV R16, RZ ;  /* 0x000000ff00107202 */ /* 0x000fc80000000f00 */
[C---:B------:R-:W-:Y:S02]  /*1d20*/  FSETP.NEU.AND P0, PT, R17.reuse, RZ, PT ;  /* 0x000000ff1100720b */ /* 0x040fe40003f0d000 */
[----:B------:R-:W-:-:S04]  /*1d30*/  LOP3.LUT R19, R17, 0x80000000, R19, 0x48, !PT ;  /* 0x8000000011137812 */ /* 0x000fc800078e4813 */
[----:B------:R-:W-:-:S07]  /*1d40*/  LOP3.LUT R17, R19, R15, RZ, 0xfc, !PT ;  /* 0x0000000f13117212 */ /* 0x000fce00078efcff */
[----:B------:R-:W-:Y:S05]  /*1d50*/  @!P0 BRA `(.L_x_39) ;  /* 0x00000000007c8947 */ /* 0x000fea0003800000 */
[----:B------:R-:W-:Y:S01]  /*1d60*/  IMAD.MOV R15, RZ, RZ, -R24 ;  /* 0x000000ffff0f7224 */ /* 0x000fe200078e0a18 */
[----:B------:R-:W-:Y:S01]  /*1d70*/  DMUL.RP R16, R26, R16 ;  /* 0x000000101a107228 */ /* 0x000fe20000008000 */
[----:B------:R-:W-:-:S06]  /*1d80*/  IMAD.MOV.U32 R14, RZ, RZ, RZ ;  /* 0x000000ffff0e7224 */ /* 0x000fcc00078e00ff */
[----:B------:R-:W-:-:S03]  /*1d90*/  DFMA R14, R22, -R14, R26 ;  /* 0x8000000e160e722b */ /* 0x000fc6000000001a */
[----:B------:R-:W-:-:S03]  /*1da0*/  LOP3.LUT R19, R17, R19, RZ, 0x3c, !PT ;  /* 0x0000001311137212 */ /* 0x000fc600078e3cff */
[----:B------:R-:W-:-:S04]  /*1db0*/  IADD3 R14, PT, PT, -R24, -0x43300000, RZ ;  /* 0xbcd00000180e7810 */ /* 0x000fc80007ffe1ff */
[----:B------:R-:W-:-:S04]  /*1dc0*/  FSETP.NEU.AND P0, PT, |R15|, R14, PT ;  /* 0x0000000e0f00720b */ /* 0x000fc80003f0d200 */
[----:B------:R-:W-:Y:S02]  /*1dd0*/  FSEL R22, R16, R22, !P0 ;  /* 0x0000001610167208 */ /* 0x000fe40004000000 */
[----:B------:R-:W-:Y:S01]  /*1de0*/  FSEL R23, R19, R23, !P0 ;  /* 0x0000001713177208 */ /* 0x000fe20004000000 */
[----:B------:R-:W-:Y:S06]  /*1df0*/  BRA `(.L_x_39) ;  /* 0x0000000000547947 */ /* 0x000fec0003800000 */
.L_x_38:
[----:B------:R-:W-:-:S14]  /*1e00*/  DSETP.NAN.AND P0, PT, R14, R14, PT ;  /* 0x0000000e0e00722a */ /* 0x000fdc0003f08000 */
[----:B------:R-:W-:Y:S05]  /*1e10*/  @P0 BRA `(.L_x_40) ;  /* 0x0000000000440947 */ /* 0x000fea0003800000 */
[----:B------:R-:W-:-:S14]  /*1e20*/  DSETP.NAN.AND P0, PT, R18, R18, PT ;  /* 0x000000121200722a */ /* 0x000fdc0003f08000 */
[----:B------:R-:W-:Y:S05]  /*1e30*/  @P0 BRA `(.L_x_41) ;  /* 0x0000000000300947 */ /* 0x000fea0003800000 */
[----:B------:R-:W-:Y:S01]  /*1e40*/  ISETP.NE.AND P0, PT, R24, R31, PT ;  /* 0x0000001f1800720c */ /* 0x000fe20003f05270 */
[----:B------:R-:W-:Y:S01]  /*1e50*/  IMAD.MOV.U32 R23, RZ, RZ, -0x80000 ;  /* 0xfff80000ff177424 */ /* 0x000fe200078e00ff */
[----:B------:R-:W-:-:S11]  /*1e60*/  MOV R22, 0x0 ;  /* 0x0000000000167802 */ /* 0x000fd60000000f00 */
[----:B------:R-:W-:Y:S05]  /*1e70*/  @!P0 BRA `(.L_x_39) ;  /* 0x0000000000348947 */ /* 0x000fea0003800000 */
[----:B------:R-:W-:Y:S02]  /*1e80*/  ISETP.NE.AND P0, PT, R24, 0x7ff00000, PT ;  /* 0x7ff000001800780c */ /* 0x000fe40003f05270 */
[----:B------:R-:W-:Y:S02]  /*1e90*/  LOP3.LUT R23, R15, 0x80000000, R19, 0x48, !PT ;  /* 0x800000000f177812 */ /* 0x000fe400078e4813 */
[----:B------:R-:W-:-:S13]  /*1ea0*/  ISETP.EQ.OR P0, PT, R31, RZ, !P0 ;  /* 0x000000ff1f00720c */ /* 0x000fda0004702670 */
[----:B------:R-:W-:Y:S02]  /*1eb0*/  @P0 LOP3.LUT R14, R23, 0x7ff00000, RZ, 0xfc, !PT ;  /* 0x7ff00000170e0812 */ /* 0x000fe400078efcff */
[----:B------:R-:W-:Y:S01]  /*1ec0*/  @!P0 MOV R22, RZ ;  /* 0x000000ff00168202 */ /* 0x000fe20000000f00 */
[----:B------:R-:W-:Y:S01]  /*1ed0*/  @P0 IMAD.MOV.U32 R22, RZ, RZ, RZ ;  /* 0x000000ffff160224 */ /* 0x000fe200078e00ff */
[----:B------:R-:W-:Y:S01]  /*1ee0*/  @P0 MOV R23, R14 ;  /* 0x0000000e00170202 */ /* 0x000fe20000000f00 */
[----:B------:R-:W-:Y:S06]  /*1ef0*/  BRA `(.L_x_39) ;  /* 0x0000000000147947 */ /* 0x000fec0003800000 */
.L_x_41:
[----:B------:R-:W-:Y:S01]  /*1f00*/  LOP3.LUT R23, R19, 0x80000, RZ, 0xfc, !PT ;  /* 0x0008000013177812 */ /* 0x000fe200078efcff */
[----:B------:R-:W-:Y:S01]  /*1f10*/  IMAD.MOV.U32 R22, RZ, RZ, R18 ;  /* 0x000000ffff167224 */ /* 0x000fe200078e0012 */
[----:B------:R-:W-:Y:S06]  /*1f20*/  BRA `(.L_x_39) ;  /* 0x0000000000087947 */ /* 0x000fec0003800000 */
.L_x_40:
[----:B------:R-:W-:Y:S02]  /*1f30*/  LOP3.LUT R23, R15, 0x80000, RZ, 0xfc, !PT ;  /* 0x000800000f177812 */ /* 0x000fe400078efcff */
[----:B------:R-:W-:-:S07]  /*1f40*/  MOV R22, R14 ;  /* 0x0000000e00167202 */ /* 0x000fce0000000f00 */
.L_x_39:
[----:B------:R-:W-:Y:S05]  /*1f50*/  BSYNC.RECONVERGENT B1 ;  /* 0x0000000000017941 */ /* 0x000fea0003800200 */
.L_x_37:
[----:B------:R-:W-:Y:S02]  /*1f60*/  HFMA2 R15, -RZ, RZ, 0, 0 ;  /* 0x00000000ff0f7431 */ /* 0x000fe400000001ff */
[----:B------:R-:W-:-:S04]  /*1f70*/  IMAD.MOV.U32 R14, RZ, RZ, R0 ;  /* 0x000000ffff0e7224 */ /* 0x000fc800078e0000 */
[----:B------:R-:W-:Y:S05]  /*1f80*/  RET.REL.NODEC R14 `(_Z13MatrixInversePdii) ;  /* 0xffffffe00e1c7950 */ /* 0x000fea0003c3ffff */
.L_x_42:
        /* <DEDUP_REMOVED lines=15> */
.L_x_43:


//--------------------- .nv.shared.reserved.0     --------------------------
	.section	.nv.shared.reserved.0,"aw",@nobits
	.weak		__nv_reservedSMEM_offset_0_alias
	.size		__nv_reservedSMEM_offset_0_alias, 0, 64
	.other		__nv_reservedSMEM_offset_0_alias,@"STO_CUDA_RESERVED_SHARED STV_DEFAULT"
__nv_reservedSMEM_offset_0_alias:
	.zero		0
	.zero		64


//--------------------- .nv.constant0._Z9AppendOnePdS_ii --------------------------
	.section	.nv.constant0._Z9AppendOnePdS_ii,"a",@progbits
	.sectionflags	@""
	.align	4
.nv.constant0._Z9AppendOnePdS_ii:
	.zero		920


//--------------------- .nv.constant0._Z19AddLambdaToDiagonalPddii --------------------------
	.section	.nv.constant0._Z19AddLambdaToDiagonalPddii,"a",@progbits
	.sectionflags	@""
	.align	4
.nv.constant0._Z19AddLambdaToDiagonalPddii:
	.zero		920


//--------------------- .nv.constant0._Z9MatrixMulPdS_S_iiii --------------------------
	.section	.nv.constant0._Z9MatrixMulPdS_S_iiii,"a",@progbits
	.sectionflags	@""
	.align	4
.nv.constant0._Z9MatrixMulPdS_S_iiii:
	.zero		936


//--------------------- .nv.constant0._Z15MatrixTransposePdS_ii --------------------------
	.section	.nv.constant0._Z15MatrixTransposePdS_ii,"a",@progbits
	.sectionflags	@""
	.align	4
.nv.constant0._Z15MatrixTransposePdS_ii:
	.zero		920


//--------------------- .nv.constant0._Z10MatrixSMulPdS_d --------------------------
	.section	.nv.constant0._Z10MatrixSMulPdS_d,"a",@progbits
	.sectionflags	@""
	.align	4
.nv.constant0._Z10MatrixSMulPdS_d:
	.zero		920


//--------------------- .nv.constant0._Z9MatrixAddPdS_S_ --------------------------
	.section	.nv.constant0._Z9MatrixAddPdS_S_,"a",@progbits
	.sectionflags	@""
	.align	4
.nv.constant0._Z9MatrixAddPdS_S_:
	.zero		920


//--------------------- .nv.constant0._Z14ExtractInversePdS_ii --------------------------
	.section	.nv.constant0._Z14ExtractInversePdS_ii,"a",@progbits
	.sectionflags	@""
	.align	4
.nv.constant0._Z14ExtractInversePdS_ii:
	.zero		920


//--------------------- .nv.constant0._Z20MatrixAppendIdentityPdS_ii --------------------------
	.section	.nv.constant0._Z20MatrixAppendIdentityPdS_ii,"a",@progbits
	.sectionflags	@""
	.align	4
.nv.constant0._Z20MatrixAppendIdentityPdS_ii:
	.zero		920


//--------------------- .nv.constant0._Z13MatrixInversePdii --------------------------
	.section	.nv.constant0._Z13MatrixInversePdii,"a",@progbits
	.sectionflags	@""
	.align	4
.nv.constant0._Z13MatrixInversePdii:
	.zero		912


//--------------------- SYMBOLS --------------------------

	.type		.nv.reservedSmem.offset0,@object
	.size		.nv.reservedSmem.offset0,0x4
